	.target	sm_90a

	.elftype	@"ET_EXEC"


//--------------------- .note.nv.tkinfo           --------------------------
	.section	.note.nv.tkinfo,"",@"SHT_NOTE"
	.sectionflags	@"SHF_NOTE_NV_TKINFO"
	.tkinfo
        /*0018*/ 	.word	0x00000002
        /*0030*/ 	.string	""
        /*0030*/ 	.string	"ptxas"
        /*0030*/ 	.string	"Cuda compilation tools, release 13.0, V13.0.88"
        /*0030*/ 	.string	"Build cuda_13.0.r13.0/compiler.36424714_0"
        /*0030*/ 	.string	"-v  -suppress-debug-info  -lineinfo  -arch sm_90a "



//--------------------- .note.nv.cuinfo           --------------------------
	.section	.note.nv.cuinfo,"",@"SHT_NOTE"
	.sectionflags	@"SHF_NOTE_NV_CUINFO"
        /*0018*/ 	.short	0x0002
        /*001a*/ 	.short	0x005a
        /*001c*/ 	.short	0x0082
	.zero		2


//--------------------- .nv.info                  --------------------------
	.section	.nv.info,"",@"SHT_CUDA_INFO"
	.align	4


	//----- nvinfo : EIATTR_REGCOUNT
	.align		4
        /*0000*/ 	.byte	0x04, 0x2f
        /*0002*/ 	.short	(.L_1 - .L_0)
	.align		4
.L_0:
        /*0004*/ 	.word	index@(gluon_wgmma)
        /*0008*/ 	.word	0x0000009a


	//----- nvinfo : EIATTR_FRAME_SIZE
	.align		4
.L_1:
        /*000c*/ 	.byte	0x04, 0x11
        /*000e*/ 	.short	(.L_3 - .L_2)
	.align		4
.L_2:
        /*0010*/ 	.word	index@(gluon_wgmma)
        /*0014*/ 	.word	0x00000000


	//----- nvinfo : EIATTR_MIN_STACK_SIZE
	.align		4
.L_3:
        /*0018*/ 	.byte	0x04, 0x12
        /*001a*/ 	.short	(.L_5 - .L_4)
	.align		4
.L_4:
        /*001c*/ 	.word	index@(gluon_wgmma)
        /*0020*/ 	.word	0x00000000
.L_5:


//--------------------- .nv.compat                --------------------------
	.section	.nv.compat,"",@"SHT_CUDA_COMPAT_INFO"
	.align	4
        /*0000*/ 	.byte	0x02, 0x09, 0x01, 0x00, 0x02, 0x02, 0x04, 0x00, 0x02, 0x05, 0x05, 0x00, 0x03, 0x07, 0x01, 0x01
        /*0010*/ 	.byte	0x02, 0x03, 0x03, 0x00, 0x02, 0x06, 0x01, 0x00, 0x04, 0x0b, 0x08, 0x00, 0x00, 0x00, 0x00, 0x00
        /*0020*/ 	.byte	0x00, 0x00, 0x00, 0x00


//--------------------- .nv.info.gluon_wgmma      --------------------------
	.section	.nv.info.gluon_wgmma,"",@"SHT_CUDA_INFO"
	.sectionflags	@""
	.align	4


	//----- nvinfo : EIATTR_CUDA_API_VERSION
	.align		4
        /*0000*/ 	.byte	0x04, 0x37
        /*0002*/ 	.short	(.L_7 - .L_6)
.L_6:
        /*0004*/ 	.word	0x00000082


	//----- nvinfo : EIATTR_KPARAM_INFO
	.align		4
.L_7:
        /*0008*/ 	.byte	0x04, 0x17
        /*000a*/ 	.short	(.L_9 - .L_8)
.L_8:
        /*000c*/ 	.word	0x00000000
        /*0010*/ 	.short	0x000a
        /*0012*/ 	.short	0x0048
        /*0014*/ 	.byte	0x00, 0xf4, 0x21, 0x00


	//----- nvinfo : EIATTR_KPARAM_INFO
	.align		4
.L_9:
        /*0018*/ 	.byte	0x04, 0x17
        /*001a*/ 	.short	(.L_11 - .L_10)
.L_10:
        /*001c*/ 	.word	0x00000000
        /*0020*/ 	.short	0x0009
        /*0022*/ 	.short	0x0040
        /*0024*/ 	.byte	0x00, 0xf4, 0x21, 0x00


	//----- nvinfo : EIATTR_KPARAM_INFO
	.align		4
.L_11:
        /*0028*/ 	.byte	0x04, 0x17
        /*002a*/ 	.short	(.L_13 - .L_12)
.L_12:
        /*002c*/ 	.word	0x00000000
        /*0030*/ 	.short	0x0008
        /*0032*/ 	.short	0x0038
        /*0034*/ 	.byte	0x00, 0xf0, 0x21, 0x00


	//----- nvinfo : EIATTR_KPARAM_INFO
	.align		4
.L_13:
        /*0038*/ 	.byte	0x04, 0x17
        /*003a*/ 	.short	(.L_15 - .L_14)
.L_14:
        /*003c*/ 	.word	0x00000000
        /*0040*/ 	.short	0x0007
        /*0042*/ 	.short	0x0030
        /*0044*/ 	.byte	0x00, 0xf0, 0x21, 0x00


	//----- nvinfo : EIATTR_KPARAM_INFO
	.align		4
.L_15:
        /*0048*/ 	.byte	0x04, 0x17
        /*004a*/ 	.short	(.L_17 - .L_16)
.L_16:
        /*004c*/ 	.word	0x00000000
        /*0050*/ 	.short	0x0006
        /*0052*/ 	.short	0x0028
        /*0054*/ 	.byte	0x00, 0xf0, 0x21, 0x00


	//----- nvinfo : EIATTR_KPARAM_INFO
	.align		4
.L_17:
        /*0058*/ 	.byte	0x04, 0x17
        /*005a*/ 	.short	(.L_19 - .L_18)
.L_18:
        /*005c*/ 	.word	0x00000000
        /*0060*/ 	.short	0x0005
        /*0062*/ 	.short	0x0020
        /*0064*/ 	.byte	0x00, 0xf0, 0x11, 0x00


	//----- nvinfo : EIATTR_KPARAM_INFO
	.align		4
.L_19:
        /*0068*/ 	.byte	0x04, 0x17
        /*006a*/ 	.short	(.L_21 - .L_20)
.L_20:
        /*006c*/ 	.word	0x00000000
        /*0070*/ 	.short	0x0004
        /*0072*/ 	.short	0x001c
        /*0074*/ 	.byte	0x00, 0xf0, 0x11, 0x00


	//----- nvinfo : EIATTR_KPARAM_INFO
	.align		4
.L_21:
        /*0078*/ 	.byte	0x04, 0x17
        /*007a*/ 	.short	(.L_23 - .L_22)
.L_22:
        /*007c*/ 	.word	0x00000000
        /*0080*/ 	.short	0x0003
        /*0082*/ 	.short	0x0018
        /*0084*/ 	.byte	0x00, 0xf0, 0x11, 0x00


	//----- nvinfo : EIATTR_KPARAM_INFO
	.align		4
.L_23:
        /*0088*/ 	.byte	0x04, 0x17
        /*008a*/ 	.short	(.L_25 - .L_24)
.L_24:
        /*008c*/ 	.word	0x00000000
        /*0090*/ 	.short	0x0002
        /*0092*/ 	.short	0x0010
        /*0094*/ 	.byte	0x00, 0xf4, 0x21, 0x00


	//----- nvinfo : EIATTR_KPARAM_INFO
	.align		4
.L_25:
        /*0098*/ 	.byte	0x04, 0x17
        /*009a*/ 	.short	(.L_27 - .L_26)
.L_26:
        /*009c*/ 	.word	0x00000000
        /*00a0*/ 	.short	0x0001
        /*00a2*/ 	.short	0x0008
        /*00a4*/ 	.byte	0x00, 0xf4, 0x21, 0x00


	//----- nvinfo : EIATTR_KPARAM_INFO
	.align		4
.L_27:
        /*00a8*/ 	.byte	0x04, 0x17
        /*00aa*/ 	.short	(.L_29 - .L_28)
.L_28:
        /*00ac*/ 	.word	0x00000000
        /*00b0*/ 	.short	0x0000
        /*00b2*/ 	.short	0x0000
        /*00b4*/ 	.byte	0x00, 0xf4, 0x21, 0x00


	//----- nvinfo : EIATTR_SPARSE_MMA_MASK
	.align		4
.L_29:
        /*00b8*/ 	.byte	0x03, 0x50
        /*00ba*/ 	.short	0x0000


	//----- nvinfo : EIATTR_MAXREG_COUNT
	.align		4
        /*00bc*/ 	.byte	0x03, 0x1b
        /*00be*/ 	.short	0x00ff


	//----- nvinfo : EIATTR_NUM_BARRIERS
	.align		4
        /*00c0*/ 	.byte	0x02, 0x4c
        /*00c2*/ 	.byte	0x01
	.zero		1


	//----- nvinfo : EIATTR_MERCURY_ISA_VERSION
	.align		4
        /*00c4*/ 	.byte	0x03, 0x5f
        /*00c6*/ 	.short	0x0101


	//----- nvinfo : EIATTR_INT_WARP_WIDE_INSTR_OFFSETS
	.align		4
        /*00c8*/ 	.byte	0x04, 0x31
        /*00ca*/ 	.short	(.L_31 - .L_30)


	//   ....[0]....
.L_30:
        /*00cc*/ 	.word	0x00001650


	//   ....[1]....
        /*00d0*/ 	.word	0x00001670


	//   ....[2]....
        /*00d4*/ 	.word	0x00001680


	//   ....[3]....
        /*00d8*/ 	.word	0x00001690


	//   ....[4]....
        /*00dc*/ 	.word	0x000017a0


	//   ....[5]....
        /*00e0*/ 	.word	0x00001db0


	//   ....[6]....
        /*00e4*/ 	.word	0x00001dc0


	//   ....[7]....
        /*00e8*/ 	.word	0x00001e40


	//   ....[8]....
        /*00ec*/ 	.word	0x00001e50


	//   ....[9]....
        /*00f0*/ 	.word	0x000026a0


	//   ....[10]....
        /*00f4*/ 	.word	0x000026c0


	//----- nvinfo : EIATTR_COOP_GROUP_MASK_REGIDS
	.align		4
.L_31:
        /*00f8*/ 	.byte	0x04, 0x29
        /*00fa*/ 	.short	(.L_33 - .L_32)


	//   ....[0]....
.L_32:
        /*00fc*/ 	.word	0xffffffff


	//   ....[1]....
        /*0100*/ 	.word	0xffffffff


	//   ....[2]....
        /*0104*/ 	.word	0xffffffff


	//----- nvinfo : EIATTR_COOP_GROUP_INSTR_OFFSETS
	.align		4
.L_33:
        /*0108*/ 	.byte	0x04, 0x28
        /*010a*/ 	.short	(.L_35 - .L_34)


	//   ....[0]....
.L_34:
        /*010c*/ 	.word	0x00000160


	//   ....[1]....
        /*0110*/ 	.word	0x00000720


	//   ....[2]....
        /*0114*/ 	.word	0x00000cd0


	//----- nvinfo : EIATTR_MBARRIER_INSTR_OFFSETS
	.align		4
.L_35:
        /*0118*/ 	.byte	0x04, 0x39
        /*011a*/ 	.short	(.L_37 - .L_36)


	//   ....[0]....
.L_36:
        /*011c*/ 	.word	0x000017e0
        /*0120*/ 	.word	0x000000ff
        /*0124*/ 	.word	0x00050000
        /*0128*/ 	.short	0x0100
        /*012a*/ 	.byte	0x28
	.zero		1


	//   ....[1]....
        /*012c*/ 	.word	0x00001810
        /*0130*/ 	.word	0x000000ff
        /*0134*/ 	.word	0x00050008
        /*0138*/ 	.short	0x0100
        /*013a*/ 	.byte	0x28
	.zero		1


	//   ....[2]....
        /*013c*/ 	.word	0x00001830
        /*0140*/ 	.word	0x000000ff
        /*0144*/ 	.word	0x00050010
        /*0148*/ 	.short	0x0100
        /*014a*/ 	.byte	0x28
	.zero		1


	//   ....[3]....
        /*014c*/ 	.word	0x00001860
        /*0150*/ 	.word	0x000000ff
        /*0154*/ 	.word	0x00050018
        /*0158*/ 	.short	0x0100
        /*015a*/ 	.byte	0x28
	.zero		1


	//   ....[4]....
        /*015c*/ 	.word	0x00001f30
        /*0160*/ 	.word	0x000000ff
        /*0164*/ 	.word	0x00050000
        /*0168*/ 	.short	0x010a
        /*016a*/ 	.byte	0x15
	.zero		1


	//   ....[5]....
        /*016c*/ 	.word	0x00002620
        /*0170*/ 	.word	0x000000ff
        /*0174*/ 	.word	0x00050000
        /*0178*/ 	.short	0x0108
        /*017a*/ 	.byte	0x28
	.zero		1


	//   ....[6]....
        /*017c*/ 	.word	0x00002760
        /*0180*/ 	.word	0x000000ff
        /*0184*/ 	.word	0x00050008
        /*0188*/ 	.short	0x0108
        /*018a*/ 	.byte	0x28
	.zero		1


	//   ....[7]....
        /*018c*/ 	.word	0x00002850
        /*0190*/ 	.word	0x000000ff
        /*0194*/ 	.word	0x00050010
        /*0198*/ 	.short	0x0108
        /*019a*/ 	.byte	0x28
	.zero		1


	//   ....[8]....
        /*019c*/ 	.word	0x00002940
        /*01a0*/ 	.word	0x000000ff
        /*01a4*/ 	.word	0x00050018
        /*01a8*/ 	.short	0x0108
        /*01aa*/ 	.byte	0x28
	.zero		1


	//   ....[9]....
        /*01ac*/ 	.word	0x00002c70
        /*01b0*/ 	.word	0x000000ff
        /*01b4*/ 	.word	0x00050000
        /*01b8*/ 	.short	0x010a
        /*01ba*/ 	.byte	0x15
	.zero		1


	//----- nvinfo : EIATTR_NUM_MBARRIERS
	.align		4
.L_37:
        /*01bc*/ 	.byte	0x03, 0x38
        /*01be*/ 	.short	0x0004


	//----- nvinfo : EIATTR_EXIT_INSTR_OFFSETS
	.align		4
        /*01c0*/ 	.byte	0x04, 0x1c
        /*01c2*/ 	.short	(.L_39 - .L_38)


	//   ....[0]....
.L_38:
        /*01c4*/ 	.word	0x00002c60


	//----- nvinfo : EIATTR_REQNTID
	.align		4
.L_39:
        /*01c8*/ 	.byte	0x04, 0x10
        /*01ca*/ 	.short	(.L_41 - .L_40)
.L_40:
        /*01cc*/ 	.word	0x00000080
        /*01d0*/ 	.word	0x00000001
        /*01d4*/ 	.word	0x00000001


	//----- nvinfo : EIATTR_CRS_STACK_SIZE
	.align		4
.L_41:
        /*01d8*/ 	.byte	0x04, 0x1e
        /*01da*/ 	.short	(.L_43 - .L_42)
.L_42:
        /*01dc*/ 	.word	0x00000000


	//----- nvinfo : EIATTR_CBANK_PARAM_SIZE
	.align		4
.L_43:
        /*01e0*/ 	.byte	0x03, 0x19
        /*01e2*/ 	.short	0x0050


	//----- nvinfo : EIATTR_PARAM_CBANK
	.align		4
        /*01e4*/ 	.byte	0x04, 0x0a
        /*01e6*/ 	.short	(.L_45 - .L_44)
	.align		4
.L_44:
        /*01e8*/ 	.word	index@(.nv.constant0.gluon_wgmma)
        /*01ec*/ 	.short	0x0210
        /*01ee*/ 	.short	0x0050


	//----- nvinfo : EIATTR_SW_WAR
	.align		4
.L_45:
        /*01f0*/ 	.byte	0x04, 0x36
        /*01f2*/ 	.short	(.L_47 - .L_46)
.L_46:
        /*01f4*/ 	.word	0x00000008
.L_47:


//--------------------- .nv.callgraph             --------------------------
	.section	.nv.callgraph,"",@"SHT_CUDA_CALLGRAPH"
	.align	4
	.sectionentsize	8
	.align		4
        /*0000*/ 	.word	0x00000000
	.align		4
        /*0004*/ 	.word	0xffffffff
	.align		4
        /*0008*/ 	.word	0x00000000
	.align		4
        /*000c*/ 	.word	0xfffffffe
	.align		4
        /*0010*/ 	.word	0x00000000
	.align		4
        /*0014*/ 	.word	0xfffffffd
	.align		4
        /*0018*/ 	.word	0x00000000
	.align		4
        /*001c*/ 	.word	0xfffffffc


//--------------------- .text.gluon_wgmma         --------------------------
	.section	.text.gluon_wgmma,"ax",@progbits
	.align	128
        .global         gluon_wgmma
        .type           gluon_wgmma,@function
        .size           gluon_wgmma,(.L_x_52 - gluon_wgmma)
        .other          gluon_wgmma,@"STO_CUDA_ENTRY STV_DEFAULT"
gluon_wgmma:
.text.gluon_wgmma:
[----:B------:R-:W-:Y:S01]  /*0000*/  LDC R1, c[0x0][0x28] ;  /* 0x00000a00ff017b82 */ /* 0x000fe20000000800 */
[----:B------:R-:W1:Y:S07]  /*0010*/  S2R R0, SR_TID.X ;  /* 0x0000000000007919 */ /* 0x000e6e0000002100 */
[----:B------:R-:W2:Y:S01]  /*0020*/  S2UR UR4, SR_CgaCtaId ;  /* 0x00000000000479c3 */ /* 0x000ea20000008800 */
[----:B------:R-:W-:Y:S01]  /*0030*/  UMOV UR40, 0x400 ;  /* 0x0000040000287882 */ /* 0x000fe20000000000 */
[----:B------:R-:W-:Y:S01]  /*0040*/  ULDC UR6, c[0x0][0xc] ;  /* 0x0000030000067ab9 */ /* 0x000fe20000000800 */
[----:B------:R-:W-:Y:S01]  /*0050*/  ULDC.64 UR42, c[0x0][0x250] ;  /* 0x00009400002a7ab9 */ /* 0x000fe20000000a00 */
[----:B------:R-:W-:Y:S01]  /*0060*/  UMOV UR59, URZ ;  /* 0x0000003f003b7c82 */ /* 0x000fe20008000000 */
[----:B------:R-:W-:Y:S03]  /*0070*/  BSSY B0, `(.L_x_0) ;  /* 0x000001e000007945 */ /* 0x000fe60003800000 */
[----:B------:R-:W3:Y:S08]  /*0080*/  LDC R6, c[0x0][0x228] ;  /* 0x00008a00ff067b82 */ /* 0x000ef00000000800 */
[----:B------:R-:W4:Y:S08]  /*0090*/  LDC R14, c[0x0][0x230] ;  /* 0x00008c00ff0e7b82 */ /* 0x000f300000000800 */
[----:B------:R-:W-:Y:S01]  /*00a0*/  S2UR UR57, SR_CTAID.Y ;  /* 0x00000000003979c3 */ /* 0x000fe20000002600 */
[----:B--2---:R-:W-:-:S03]  /*00b0*/  ULEA UR40, UR4, UR40, 0x18 ;  /* 0x0000002804287291 */ /* 0x004fc6000f8ec03f */
[----:B------:R-:W-:Y:S01]  /*00c0*/  ULDC UR4, c[0x0][0x10] ;  /* 0x0000040000047ab9 */ /* 0x000fe20000000800 */
[----:B-1----:R-:W-:-:S03]  /*00d0*/  LOP3.LUT R2, R0, 0x7f, RZ, 0xc0, !PT ;  /* 0x0000007f00027812 */ /* 0x002fc600078ec0ff */
[----:B------:R-:W1:Y:S01]  /*00e0*/  S2UR UR5, SR_CTAID.Z ;  /* 0x00000000000579c3 */ /* 0x000e620000002700 */
[----:B---3--:R-:W-:Y:S01]  /*00f0*/  VIADD R6, R6, 0xffffffff ;  /* 0xffffffff06067836 */ /* 0x008fe20000000000 */
[C---:B------:R-:W-:Y:S02]  /*0100*/  ISETP.GE.U32.AND P0, PT, R2.reuse, 0x20, PT ;  /* 0x000000200200780c */ /* 0x040fe40003f06070 */
[C---:B------:R-:W-:Y:S02]  /*0110*/  ISETP.NE.U32.AND P2, PT, R2.reuse, RZ, PT ;  /* 0x000000ff0200720c */ /* 0x040fe40003f45070 */
[----:B------:R-:W-:Y:S02]  /*0120*/  LEA R12, R2, UR40, 0x2 ;  /* 0x00000028020c7c11 */ /* 0x000fe4000f8e10ff */
[----:B------:R-:W2:Y:S01]  /*0130*/  S2UR UR58, SR_CTAID.X ;  /* 0x00000000003a79c3 */ /* 0x000ea20000002500 */
[----:B----4-:R-:W-:-:S06]  /*0140*/  VIADD R13, R14, 0xffffffff ;  /* 0xffffffff0e0d7836 */ /* 0x010fcc0000000000 */
[----:B------:R3:W-:Y:S01]  /*0150*/  @!P0 STS [R12], RZ ;  /* 0x000000ff0c008388 */ /* 0x0007e20000000800 */
[----:B------:R-:W-:-:S03]  /*0160*/  NOP ;  /* 0x0000000000007918 */ /* 0x000fc60000000000 */
[----:B------:R3:W-:Y:S01]  /*0170*/  @!P2 STS [UR40+0x24], R6 ;  /* 0x00002406ff00a988 */ /* 0x0007e20008000828 */
[----:B-1----:R-:W-:-:S03]  /*0180*/  UIMAD UR4, UR5, UR4, UR57 ;  /* 0x00000004050472a4 */ /* 0x002fc6000f8e0239 */
[----:B------:R3:W-:Y:S01]  /*0190*/  @!P2 STS [UR40+0x20], R13 ;  /* 0x0000200dff00a988 */ /* 0x0007e20008000828 */
[----:B--2---:R-:W-:-:S04]  /*01a0*/  UIMAD UR4, UR4, UR6, UR58 ;  /* 0x00000006040472a4 */ /* 0x004fc8000f8e023a */
[----:B------:R-:W-:-:S04]  /*01b0*/  UIMAD UR8, UR4, 0x180, URZ ;  /* 0x00000180040878a4 */ /* 0x000fc8000f8e023f */
[----:B------:R-:W-:-:S04]  /*01c0*/  UIADD3 UR4, UP0, UR8, UR42, URZ ;  /* 0x0000002a08047290 */ /* 0x000fc8000ff1e03f */
[----:B------:R-:W-:Y:S01]  /*01d0*/  ULEA.HI.X.SX32 UR5, UR8, UR43, 0x1, UP0 ;  /* 0x0000002b08057291 */ /* 0x000fe200080f0e3f */
[----:B---3--:R-:W-:Y:S11]  /*01e0*/  @P2 BRA `(.L_x_1) ;  /* 0x0000000000182947 */ /* 0x008ff60003800000 */
[----:B------:R-:W1:Y:S01]  /*01f0*/  LDS R3, [UR40+0x8] ;  /* 0x00000828ff037984 */ /* 0x000e620008000800 */
[----:B------:R-:W2:Y:S01]  /*0200*/  LDC.64 R8, c[0x0][0x210] ;  /* 0x00008400ff087b82 */ /* 0x000ea20000000a00 */
[----:B------:R-:W-:Y:S02]  /*0210*/  IMAD.MOV.U32 R4, RZ, RZ, 0x70 ;  /* 0x00000070ff047424 */ /* 0x000fe400078e00ff */
[----:B--2---:R2:W-:Y:S03]  /*0220*/  STS.64 [UR40], R8 ;  /* 0x00000008ff007988 */ /* 0x0045e60008000a28 */
[----:B-1----:R-:W-:-:S05]  /*0230*/  LOP3.LUT R3, R3, 0x10, R4, 0xd8, !PT ;  /* 0x0000001003037812 */ /* 0x002fca00078ed804 */
[----:B------:R2:W-:Y:S02]  /*0240*/  STS [UR40+0x8], R3 ;  /* 0x00000803ff007988 */ /* 0x0005e40008000828 */
.L_x_1:
[----:B------:R-:W-:Y:S05]  /*0250*/  BSYNC B0 ;  /* 0x0000000000007941 */ /* 0x000fea0003800000 */
.L_x_0:
[----:B------:R-:W-:Y:S04]  /*0260*/  BSSY B0, `(.L_x_2) ;  /* 0x000000a000007945 */ /* 0x000fe80003800000 */
[----:B------:R-:W-:Y:S05]  /*0270*/  @P2 BRA `(.L_x_3) ;  /* 0x0000000000202947 */ /* 0x000fea0003800000 */
[----:B--2---:R-:W1:Y:S01]  /*0280*/  LDS R3, [UR40+0x34] ;  /* 0x00003428ff037984 */ /* 0x004e620008000800 */
[----:B------:R-:W-:Y:S02]  /*0290*/  IMAD.MOV.U32 R4, RZ, RZ, 0x3f000000 ;  /* 0x3f000000ff047424 */ /* 0x000fe400078e00ff */
[----:B------:R-:W-:Y:S01]  /*02a0*/  @!P2 IMAD.MOV.U32 R5, RZ, RZ, 0xff ;  /* 0x000000ffff05a424 */ /* 0x000fe200078e00ff */
[----:B------:R-:W2:Y:S02]  /*02b0*/  @!P2 LDS R8, [UR40+0x38] ;  /* 0x00003828ff08a984 */ /* 0x000ea40008000800 */
[----:B-1----:R-:W-:Y:S02]  /*02c0*/  LOP3.LUT R3, R3, 0xff000000, R4, 0xb8, !PT ;  /* 0xff00000003037812 */ /* 0x002fe400078eb804 */
[----:B--2---:R-:W-:-:S03]  /*02d0*/  @!P2 LOP3.LUT R4, R8, 0xff, R5, 0xb8, !PT ;  /* 0x000000ff0804a812 */ /* 0x004fc600078eb805 */
[----:B------:R1:W-:Y:S04]  /*02e0*/  STS [UR40+0x34], R3 ;  /* 0x00003403ff007988 */ /* 0x0003e80008000828 */
[----:B------:R1:W-:Y:S02]  /*02f0*/  @!P2 STS [UR40+0x38], R4 ;  /* 0x00003804ff00a988 */ /* 0x0003e40008000828 */
.L_x_3:
[----:B------:R-:W-:Y:S05]  /*0300*/  BSYNC B0 ;  /* 0x0000000000007941 */ /* 0x000fea0003800000 */
.L_x_2:
[----:B------:R-:W-:Y:S04]  /*0310*/  BSSY B0, `(.L_x_4) ;  /* 0x000000e000007945 */ /* 0x000fe80003800000 */
[----:B------:R-:W-:Y:S05]  /*0320*/  @P2 BRA `(.L_x_5) ;  /* 0x0000000000302947 */ /* 0x000fea0003800000 */
[----:B-1----:R-:W1:Y:S01]  /*0330*/  LDS R4, [UR40+0x34] ;  /* 0x00003428ff047984 */ /* 0x002e620008000800 */
[----:B------:R-:W3:Y:S03]  /*0340*/  LDC.64 R10, c[0x0][0x238] ;  /* 0x00008e00ff0a7b82 */ /* 0x000ee60000000a00 */
[----:B--2---:R-:W2:Y:S01]  /*0350*/  LDS R3, [UR40+0x1c] ;  /* 0x00001c28ff037984 */ /* 0x004ea20008000800 */
[C---:B---3--:R-:W-:Y:S01]  /*0360*/  SHF.L.U64.HI R8, R10.reuse, 0x1, R11 ;  /* 0x000000010a087819 */ /* 0x048fe2000001020b */
[----:B------:R-:W-:-:S03]  /*0370*/  IMAD.SHL.U32 R5, R10, 0x2, RZ ;  /* 0x000000020a057824 */ /* 0x000fc600078e00ff */
[--C-:B------:R-:W-:Y:S02]  /*0380*/  SHF.R.U32.HI R10, RZ, 0x4, R8.reuse ;  /* 0x00000004ff0a7819 */ /* 0x100fe40000011608 */
[----:B------:R-:W-:-:S05]  /*0390*/  SHF.R.U64 R5, R5, 0x4, R8 ;  /* 0x0000000405057819 */ /* 0x000fca0000001208 */
[----:B------:R3:W-:Y:S01]  /*03a0*/  STS [UR40+0xc], R5 ;  /* 0x00000c05ff007988 */ /* 0x0007e20008000828 */
[----:B-1----:R-:W-:Y:S02]  /*03b0*/  LOP3.LUT R4, R4, 0x7, RZ, 0xb8, !PT ;  /* 0x0000000704047812 */ /* 0x002fe400078eb8ff */
[----:B--2---:R-:W-:-:S03]  /*03c0*/  LOP3.LUT R3, R3, 0xf, R10, 0xb8, !PT ;  /* 0x0000000f03037812 */ /* 0x004fc600078eb80a */
[----:B------:R3:W-:Y:S04]  /*03d0*/  STS [UR40+0x34], R4 ;  /* 0x00003404ff007988 */ /* 0x0007e80008000828 */
[----:B------:R3:W-:Y:S02]  /*03e0*/  STS [UR40+0x1c], R3 ;  /* 0x00001c03ff007988 */ /* 0x0007e40008000828 */
.L_x_5:
[----:B------:R-:W-:Y:S05]  /*03f0*/  BSYNC B0 ;  /* 0x0000000000007941 */ /* 0x000fea0003800000 */
.L_x_4:
[----:B------:R-:W-:Y:S04]  /*0400*/  BSSY B1, `(.L_x_6) ;  /* 0x000001a000017945 */ /* 0x000fe80003800000 */
[----:B------:R-:W-:Y:S04]  /*0410*/  BSSY B0, `(.L_x_7) ;  /* 0x0000015000007945 */ /* 0x000fe80003800000 */
[----:B------:R-:W-:Y:S05]  /*0420*/  @P2 BRA `(.L_x_8) ;  /* 0x0000000000202947 */ /* 0x000fea0003800000 */
[----:B-123--:R-:W1:Y:S02]  /*0430*/  LDS R3, [UR40+0x34] ;  /* 0x00003428ff037984 */ /* 0x00ee640008000800 */
[----:B-1----:R-:W-:-:S05]  /*0440*/  LOP3.LUT R3, R3, 0x38, RZ, 0xb8, !PT ;  /* 0x0000003803037812 */ /* 0x002fca00078eb8ff */
[----:B------:R1:W-:Y:S01]  /*0450*/  STS [UR40+0x34], R3 ;  /* 0x00003403ff007988 */ /* 0x0003e20008000828 */
[----:B------:R-:W-:Y:S05]  /*0460*/  @P2 BRA `(.L_x_9) ;  /* 0x0000000000202947 */ /* 0x000fea0003800000 */
[----:B-1----:R-:W1:Y:S01]  /*0470*/  LDS R3, [UR40+0x8] ;  /* 0x00000828ff037984 */ /* 0x002e620008000800 */
[----:B------:R-:W-:-:S05]  /*0480*/  IMAD.MOV.U32 R4, RZ, RZ, 0x780 ;  /* 0x00000780ff047424 */ /* 0x000fca00078e00ff */
[----:B-1----:R-:W-:-:S05]  /*0490*/  LOP3.LUT R3, R3, 0x300, R4, 0xd8, !PT ;  /* 0x0000030003037812 */ /* 0x002fca00078ed804 */
[----:B------:R4:W-:Y:S02]  /*04a0*/  STS [UR40+0x8], R3 ;  /* 0x00000803ff007988 */ /* 0x0009e40008000828 */
.L_x_8:
[----:B------:R-:W-:Y:S05]  /*04b0*/  @P2 BRA `(.L_x_10) ;  /* 0x0000000000282947 */ /* 0x000fea0003800000 */
[----:B-1234-:R-:W1:Y:S02]  /*04c0*/  LDS R3, [UR40+0x8] ;  /* 0x00000828ff037984 */ /* 0x01ee640008000800 */
[----:B-1----:R-:W-:-:S05]  /*04d0*/  LOP3.LUT R3, R3, 0x1800, RZ, 0xb8, !PT ;  /* 0x0000180003037812 */ /* 0x002fca00078eb8ff */
[----:B------:R2:W-:Y:S02]  /*04e0*/  STS [UR40+0x8], R3 ;  /* 0x00000803ff007988 */ /* 0x0005e40008000828 */
.L_x_9:
[----:B------:R-:W-:Y:S05]  /*04f0*/  @P2 BREAK B0 ;  /* 0x0000000000002942 */ /* 0x000fea0003800000 */
[----:B------:R-:W-:Y:S05]  /*0500*/  @P2 BRA `(.L_x_11) ;  /* 0x0000000000242947 */ /* 0x000fea0003800000 */
[----:B------:R-:W3:Y:S01]  /*0510*/  LDS R4, [UR40+0x8] ;  /* 0x00000828ff047984 */ /* 0x000ee20008000800 */
[----:B-12---:R-:W-:-:S05]  /*0520*/  IMAD.MOV.U32 R3, RZ, RZ, 0x6000 ;  /* 0x00006000ff037424 */ /* 0x006fca00078e00ff */
[----:B---3--:R-:W-:-:S04]  /*0530*/  LOP3.LUT R3, R4, 0x6000, R3, 0xd8, !PT ;  /* 0x0000600004037812 */ /* 0x008fc800078ed803 */
[----:B------:R-:W-:-:S05]  /*0540*/  LOP3.LUT R3, R3, 0x400000, RZ, 0xb8, !PT ;  /* 0x0040000003037812 */ /* 0x000fca00078eb8ff */
[----:B------:R5:W-:Y:S02]  /*0550*/  STS [UR40+0x8], R3 ;  /* 0x00000803ff007988 */ /* 0x000be40008000828 */
.L_x_10:
[----:B------:R-:W-:Y:S05]  /*0560*/  BSYNC B0 ;  /* 0x0000000000007941 */ /* 0x000fea0003800000 */
.L_x_7:
[----:B-12345:R-:W1:Y:S02]  /*0570*/  @!P2 LDS R3, [UR40+0x8] ;  /* 0x00000828ff03a984 */ /* 0x03ee640008000800 */
[----:B-1----:R-:W-:-:S05]  /*0580*/  @!P2 LOP3.LUT R3, R3, 0x8000, RZ, 0xb8, !PT ;  /* 0x000080000303a812 */ /* 0x002fca00078eb8ff */
[----:B------:R3:W-:Y:S02]  /*0590*/  @!P2 STS [UR40+0x8], R3 ;  /* 0x00000803ff00a988 */ /* 0x0007e40008000828 */
.L_x_11:
[----:B------:R-:W-:Y:S05]  /*05a0*/  BSYNC B1 ;  /* 0x0000000000017941 */ /* 0x000fea0003800000 */
.L_x_6:
[----:B------:R-:W-:Y:S05]  /*05b0*/  WARPSYNC.ALL ;  /* 0x0000000000007948 */ /* 0x000fea0003800000 */
[----:B------:R-:W4:Y:S02]  /*05c0*/  LDC R7, c[0x0][0x22c] ;  /* 0x00008b00ff077b82 */ /* 0x000f240000000800 */
[----:B----4-:R-:W-:Y:S01]  /*05d0*/  VIADD R7, R7, 0xffffffff ;  /* 0xffffffff07077836 */ /* 0x010fe20000000000 */
[----:B------:R-:W-:Y:S06]  /*05e0*/  @P0 BRA `(.L_x_12) ;  /* 0x0000000000280947 */ /* 0x000fec0003800000 */
[----:B-123--:R-:W1:Y:S01]  /*05f0*/  S2R R3, SR_LANEID ;  /* 0x0000000000037919 */ /* 0x00ee620000000000 */
[----:B------:R-:W-:Y:S05]  /*0600*/  WARPSYNC.ALL ;  /* 0x0000000000007948 */ /* 0x000fea0003800000 */
[----:B-1----:R-:W-:-:S05]  /*0610*/  IMAD.SHL.U32 R3, R3, 0x4, RZ ;  /* 0x0000000403037824 */ /* 0x002fca00078e00ff */
[----:B------:R-:W1:Y:S01]  /*0620*/  LDS R9, [R3+UR40] ;  /* 0x0000002803097984 */ /* 0x000e620008000800 */
[----:B------:R-:W-:-:S05]  /*0630*/  IADD3 R4, P1, R3, UR4, RZ ;  /* 0x0000000403047c10 */ /* 0x000fca000ff3e0ff */
[----:B------:R-:W-:-:S05]  /*0640*/  IMAD.X R5, RZ, RZ, UR5, P1 ;  /* 0x00000005ff057e24 */ /* 0x000fca00088e06ff */
[----:B-1----:R4:W5:Y:S01]  /*0650*/  ATOMG.E.EXCH.STRONG.GPU PT, RZ, [R4], R9 ;  /* 0x0000000904ff73a8 */ /* 0x00296200041ee100 */
[----:B------:R-:W-:-:S04]  /*0660*/  DEPBAR {5,4,3,2,1,0} ;  /* 0x0000003f0000791a */ /* 0x000fc80000000000 */
[----:B------:R4:W-:Y:S01]  /*0670*/  UTMACCTL.IV [UR4] ;  /* 0x00000000040079b9 */ /* 0x0009e20008000000 */
[----:B------:R-:W-:Y:S01]  /*0680*/  NOP ;  /* 0x0000000000007918 */ /* 0x000fe20000000000 */
.L_x_12:
[----:B------:R-:W-:Y:S05]  /*0690*/  @P0 BRA `(.L_x_13) ;  /* 0x00000000000c0947 */ /* 0x000fea0003800000 */
[----:B------:R0:W-:Y:S01]  /*06a0*/  UTMACMDFLUSH ;  /* 0x00000000000079b7 */ /* 0x0001e20000000000 */
[----:B------:R-:W-:Y:S05]  /*06b0*/  @P0 BRA `(.L_x_13) ;  /* 0x0000000000040947 */ /* 0x000fea0003800000 */
[----:B------:R-:W-:-:S04]  /*06c0*/  DEPBAR.LE SB0, 0x0 ;  /* 0x000080000000791a */ /* 0x000fc80000000000 */
.L_x_13:
[----:B------:R-:W-:Y:S05]  /*06d0*/  WARPSYNC.ALL ;  /* 0x0000000000007948 */ /* 0x000fea0003800000 */
[----:B-----5:R-:W-:Y:S06]  /*06e0*/  BAR.SYNC.DEFER_BLOCKING 0x0 ;  /* 0x0000000000007b1d */ /* 0x020fec0000010000 */
[----:B------:R-:W-:Y:S02]  /*06f0*/  BSSY B1, `(.L_x_14) ;  /* 0x000000b000017945 */ /* 0x000fe40003800000 */
[----:B------:R-:W-:Y:S06]  /*0700*/  BAR.SYNC.DEFER_BLOCKING 0x0 ;  /* 0x0000000000007b1d */ /* 0x000fec0000010000 */
[----:B------:R5:W-:Y:S01]  /*0710*/  @!P0 STS [R12], RZ ;  /* 0x000000ff0c008388 */ /* 0x000be20000000800 */
[----:B------:R-:W-:Y:S01]  /*0720*/  NOP ;  /* 0x0000000000007918 */ /* 0x000fe20000000000 */
[----:B------:R-:W-:Y:S05]  /*0730*/  @P2 BRA `(.L_x_15) ;  /* 0x0000000000182947 */ /* 0x000fea0003800000 */
[----:B-123--:R-:W1:Y:S01]  /*0740*/  LDS R3, [UR40+0x8] ;  /* 0x00000828ff037984 */ /* 0x00ee620008000800 */
[----:B----4-:R-:W2:Y:S01]  /*0750*/  LDC.64 R8, c[0x0][0x218] ;  /* 0x00008600ff087b82 */ /* 0x010ea20000000a00 */
[----:B------:R-:W-:Y:S02]  /*0760*/  IMAD.MOV.U32 R4, RZ, RZ, 0x70 ;  /* 0x00000070ff047424 */ /* 0x000fe400078e00ff */
[----:B--2---:R2:W-:Y:S03]  /*0770*/  STS.64 [UR40], R8 ;  /* 0x00000008ff007988 */ /* 0x0045e60008000a28 */
[----:B-1----:R-:W-:-:S05]  /*0780*/  LOP3.LUT R3, R3, 0x10, R4, 0xd8, !PT ;  /* 0x0000001003037812 */ /* 0x002fca00078ed804 */
[----:B------:R2:W-:Y:S02]  /*0790*/  STS [UR40+0x8], R3 ;  /* 0x00000803ff007988 */ /* 0x0005e40008000828 */
.L_x_15:
[----:B----4-:R-:W-:Y:S05]  /*07a0*/  BSYNC B1 ;  /* 0x0000000000017941 */ /* 0x010fea0003800000 */
.L_x_14:
[----:B------:R-:W-:Y:S04]  /*07b0*/  BSSY B1, `(.L_x_16) ;  /* 0x000000a000017945 */ /* 0x000fe80003800000 */
[----:B------:R-:W-:Y:S05]  /*07c0*/  @P2 BRA `(.L_x_17) ;  /* 0x0000000000202947 */ /* 0x000fea0003800000 */
[----:B-123--:R-:W1:Y:S01]  /*07d0*/  LDS R3, [UR40+0x34] ;  /* 0x00003428ff037984 */ /* 0x00ee620008000800 */
[----:B------:R-:W-:Y:S02]  /*07e0*/  IMAD.MOV.U32 R8, RZ, RZ, 0x3f000000 ;  /* 0x3f000000ff087424 */ /* 0x000fe400078e00ff */
[----:B------:R-:W-:Y:S01]  /*07f0*/  @!P2 IMAD.MOV.U32 R4, RZ, RZ, 0x7f ;  /* 0x0000007fff04a424 */ /* 0x000fe200078e00ff */
[----:B------:R-:W2:Y:S02]  /*0800*/  @!P2 LDS R5, [UR40+0x38] ;  /* 0x00003828ff05a984 */ /* 0x000ea40008000800 */
[----:B-1----:R-:W-:Y:S02]  /*0810*/  LOP3.LUT R3, R3, 0xff000000, R8, 0xb8, !PT ;  /* 0xff00000003037812 */ /* 0x002fe400078eb808 */
[----:B--2---:R-:W-:-:S03]  /*0820*/  @!P2 LOP3.LUT R4, R5, 0xff, R4, 0xb8, !PT ;  /* 0x000000ff0504a812 */ /* 0x004fc600078eb804 */
[----:B------:R4:W-:Y:S04]  /*0830*/  STS [UR40+0x34], R3 ;  /* 0x00003403ff007988 */ /* 0x0009e80008000828 */
[----:B------:R4:W-:Y:S02]  /*0840*/  @!P2 STS [UR40+0x38], R4 ;  /* 0x00003804ff00a988 */ /* 0x0009e40008000828 */
.L_x_17:
[----:B------:R-:W-:Y:S05]  /*0850*/  BSYNC B1 ;  /* 0x0000000000017941 */ /* 0x000fea0003800000 */
.L_x_16:
[----:B------:R-:W-:Y:S04]  /*0860*/  BSSY B1, `(.L_x_18) ;  /* 0x0000004000017945 */ /* 0x000fe80003800000 */
[----:B------:R-:W-:Y:S05]  /*0870*/  @P2 BRA `(.L_x_19) ;  /* 0x0000000000082947 */ /* 0x000fea0003800000 */
[----:B------:R1:W-:Y:S04]  /*0880*/  STS [UR40+0x24], R13 ;  /* 0x0000240dff007988 */ /* 0x0003e80008000828 */
[----:B------:R1:W-:Y:S02]  /*0890*/  STS [UR40+0x20], R7 ;  /* 0x00002007ff007988 */ /* 0x0003e40008000828 */
.L_x_19:
[----:B------:R-:W-:Y:S05]  /*08a0*/  BSYNC B1 ;  /* 0x0000000000017941 */ /* 0x000fea0003800000 */
.L_x_18:
[----:B------:R-:W-:Y:S04]  /*08b0*/  BSSY B1, `(.L_x_20) ;  /* 0x000000e000017945 */ /* 0x000fe80003800000 */
[----:B------:R-:W-:Y:S05]  /*08c0*/  @P2 BRA `(.L_x_21) ;  /* 0x0000000000302947 */ /* 0x000fea0003800000 */
[----:B----4-:R-:W4:Y:S01]  /*08d0*/  LDS R4, [UR40+0x34] ;  /* 0x00003428ff047984 */ /* 0x010f220008000800 */
[----:B------:R-:W4:Y:S03]  /*08e0*/  LDC.64 R10, c[0x0][0x240] ;  /* 0x00009000ff0a7b82 */ /* 0x000f260000000a00 */
[----:B-123--:R-:W1:Y:S01]  /*08f0*/  LDS R3, [UR40+0x1c] ;  /* 0x00001c28ff037984 */ /* 0x00ee620008000800 */
[C---:B----4-:R-:W-:Y:S01]  /*0900*/  SHF.L.U64.HI R8, R10.reuse, 0x1, R11 ;  /* 0x000000010a087819 */ /* 0x050fe2000001020b */
[----:B------:R-:W-:-:S03]  /*0910*/  IMAD.SHL.U32 R5, R10, 0x2, RZ ;  /* 0x000000020a057824 */ /* 0x000fc600078e00ff */
[--C-:B------:R-:W-:Y:S02]  /*0920*/  SHF.R.U32.HI R10, RZ, 0x4, R8.reuse ;  /* 0x00000004ff0a7819 */ /* 0x100fe40000011608 */
[----:B------:R-:W-:-:S05]  /*0930*/  SHF.R.U64 R5, R5, 0x4, R8 ;  /* 0x0000000405057819 */ /* 0x000fca0000001208 */
[----:B------:R2:W-:Y:S01]  /*0940*/  STS [UR40+0xc], R5 ;  /* 0x00000c05ff007988 */ /* 0x0005e20008000828 */
[----:B------:R-:W-:Y:S02]  /*0950*/  LOP3.LUT R4, R4, 0x7, RZ, 0xb8, !PT ;  /* 0x0000000704047812 */ /* 0x000fe400078eb8ff */
[----:B-1----:R-:W-:-:S03]  /*0960*/  LOP3.LUT R3, R3, 0xf, R10, 0xb8, !PT ;  /* 0x0000000f03037812 */ /* 0x002fc600078eb80a */
[----:B------:R2:W-:Y:S04]  /*0970*/  STS [UR40+0x34], R4 ;  /* 0x00003404ff007988 */ /* 0x0005e80008000828 */
[----:B------:R2:W-:Y:S02]  /*0980*/  STS [UR40+0x1c], R3 ;  /* 0x00001c03ff007988 */ /* 0x0005e40008000828 */
.L_x_21:
[----:B------:R-:W-:Y:S05]  /*0990*/  BSYNC B1 ;  /* 0x0000000000017941 */ /* 0x000fea0003800000 */
.L_x_20:
[----:B------:R-:W-:Y:S04]  /*09a0*/  BSSY B2, `(.L_x_22) ;  /* 0x000001a000027945 */ /* 0x000fe80003800000 */
[----:B------:R-:W-:Y:S04]  /*09b0*/  BSSY B1, `(.L_x_23) ;  /* 0x0000015000017945 */ /* 0x000fe80003800000 */
[----:B------:R-:W-:Y:S05]  /*09c0*/  @P2 BRA `(.L_x_24) ;  /* 0x0000000000202947 */ /* 0x000fea0003800000 */
[----:B-1234-:R-:W1:Y:S02]  /*09d0*/  LDS R3, [UR40+0x34] ;  /* 0x00003428ff037984 */ /* 0x01ee640008000800 */
[----:B-1----:R-:W-:-:S05]  /*09e0*/  LOP3.LUT R3, R3, 0x38, RZ, 0xb8, !PT ;  /* 0x0000003803037812 */ /* 0x002fca00078eb8ff */
[----:B------:R1:W-:Y:S01]  /*09f0*/  STS [UR40+0x34], R3 ;  /* 0x00003403ff007988 */ /* 0x0003e20008000828 */
[----:B------:R-:W-:Y:S05]  /*0a00*/  @P2 BRA `(.L_x_25) ;  /* 0x0000000000202947 */ /* 0x000fea0003800000 */
[----:B-1----:R-:W1:Y:S01]  /*0a10*/  LDS R3, [UR40+0x8] ;  /* 0x00000828ff037984 */ /* 0x002e620008000800 */
[----:B------:R-:W-:-:S05]  /*0a20*/  IMAD.MOV.U32 R4, RZ, RZ, 0x780 ;  /* 0x00000780ff047424 */ /* 0x000fca00078e00ff */
[----:B-1----:R-:W-:-:S05]  /*0a30*/  LOP3.LUT R3, R3, 0x300, R4, 0xd8, !PT ;  /* 0x0000030003037812 */ /* 0x002fca00078ed804 */
[----:B------:R1:W-:Y:S02]  /*0a40*/  STS [UR40+0x8], R3 ;  /* 0x00000803ff007988 */ /* 0x0003e40008000828 */
.L_x_24:
[----:B------:R-:W-:Y:S05]  /*0a50*/  @P2 BRA `(.L_x_26) ;  /* 0x0000000000282947 */ /* 0x000fea0003800000 */
[----:B-1234-:R-:W1:Y:S02]  /*0a60*/  LDS R3, [UR40+0x8] ;  /* 0x00000828ff037984 */ /* 0x01ee640008000800 */
[----:B-1----:R-:W-:-:S05]  /*0a70*/  LOP3.LUT R3, R3, 0x1800, RZ, 0xb8, !PT ;  /* 0x0000180003037812 */ /* 0x002fca00078eb8ff */
[----:B------:R2:W-:Y:S02]  /*0a80*/  STS [UR40+0x8], R3 ;  /* 0x00000803ff007988 */ /* 0x0005e40008000828 */
.L_x_25:
[----:B------:R-:W-:Y:S05]  /*0a90*/  @P2 BREAK B1 ;  /* 0x0000000000012942 */ /* 0x000fea0003800000 */
[----:B------:R-:W-:Y:S05]  /*0aa0*/  @P2 BRA `(.L_x_27) ;  /* 0x0000000000242947 */ /* 0x000fea0003800000 */
[----:B-12---:R-:W1:Y:S01]  /*0ab0*/  LDS R3, [UR40+0x8] ;  /* 0x00000828ff037984 */ /* 0x006e620008000800 */
[----:B------:R-:W-:-:S05]  /*0ac0*/  IMAD.MOV.U32 R4, RZ, RZ, 0x6000 ;  /* 0x00006000ff047424 */ /* 0x000fca00078e00ff */
[----:B-1----:R-:W-:-:S04]  /*0ad0*/  LOP3.LUT R3, R3, 0x6000, R4, 0xd8, !PT ;  /* 0x0000600003037812 */ /* 0x002fc800078ed804 */
[----:B------:R-:W-:-:S05]  /*0ae0*/  LOP3.LUT R3, R3, 0x400000, RZ, 0xb8, !PT ;  /* 0x0040000003037812 */ /* 0x000fca00078eb8ff */
[----:B------:R1:W-:Y:S02]  /*0af0*/  STS [UR40+0x8], R3 ;  /* 0x00000803ff007988 */ /* 0x0003e40008000828 */
.L_x_26:
[----:B------:R-:W-:Y:S05]  /*0b00*/  BSYNC B1 ;  /* 0x0000000000017941 */ /* 0x000fea0003800000 */
.L_x_23:
[----:B-1234-:R-:W1:Y:S02]  /*0b10*/  @!P2 LDS R3, [UR40+0x8] ;  /* 0x00000828ff03a984 */ /* 0x01ee640008000800 */
[----:B-1----:R-:W-:-:S05]  /*0b20*/  @!P2 LOP3.LUT R3, R3, 0x8000, RZ, 0xb8, !PT ;  /* 0x000080000303a812 */ /* 0x002fca00078eb8ff */
[----:B------:R3:W-:Y:S02]  /*0b30*/  @!P2 STS [UR40+0x8], R3 ;  /* 0x00000803ff00a988 */ /* 0x0007e40008000828 */
.L_x_27:
[----:B------:R-:W-:Y:S05]  /*0b40*/  BSYNC B2 ;  /* 0x0000000000027941 */ /* 0x000fea0003800000 */
.L_x_22:
[----:B------:R-:W-:Y:S05]  /*0b50*/  WARPSYNC.ALL ;  /* 0x0000000000007948 */ /* 0x000fea0003800000 */
[----:B------:R-:W-:-:S04]  /*0b60*/  UIADD3 UR7, UR8, 0x80, URZ ;  /* 0x0000008008077890 */ /* 0x000fc8000fffe03f */
[----:B------:R-:W-:-:S04]  /*0b70*/  UIADD3 UR6, UP0, UR7, UR42, URZ ;  /* 0x0000002a07067290 */ /* 0x000fc8000ff1e03f */
[----:B------:R-:W-:Y:S01]  /*0b80*/  ULEA.HI.X.SX32 UR7, UR7, UR43, 0x1, UP0 ;  /* 0x0000002b07077291 */ /* 0x000fe200080f0e3f */
[----:B------:R-:W-:Y:S11]  /*0b90*/  @P0 BRA `(.L_x_28) ;  /* 0x0000000000280947 */ /* 0x000ff60003800000 */
[----:B-123--:R-:W1:Y:S01]  /*0ba0*/  S2R R3, SR_LANEID ;  /* 0x0000000000037919 */ /* 0x00ee620000000000 */
[----:B------:R-:W-:Y:S05]  /*0bb0*/  WARPSYNC.ALL ;  /* 0x0000000000007948 */ /* 0x000fea0003800000 */
[----:B-1----:R-:W-:-:S05]  /*0bc0*/  IMAD.SHL.U32 R8, R3, 0x4, RZ ;  /* 0x0000000403087824 */ /* 0x002fca00078e00ff */
[----:B------:R-:W1:Y:S01]  /*0bd0*/  LDS R3, [R8+UR40] ;  /* 0x0000002808037984 */ /* 0x000e620008000800 */
[----:B------:R-:W-:-:S05]  /*0be0*/  IADD3 R4, P1, R8, UR6, RZ ;  /* 0x0000000608047c10 */ /* 0x000fca000ff3e0ff */
[----:B------:R-:W-:-:S05]  /*0bf0*/  IMAD.X R5, RZ, RZ, UR7, P1 ;  /* 0x00000007ff057e24 */ /* 0x000fca00088e06ff */
[----:B-1----:R4:W2:Y:S01]  /*0c00*/  ATOMG.E.EXCH.STRONG.GPU PT, RZ, [R4], R3 ;  /* 0x0000000304ff73a8 */ /* 0x0028a200041ee100 */
[----:B------:R-:W-:-:S04]  /*0c10*/  DEPBAR {5,4,3,2,1,0} ;  /* 0x0000003f0000791a */ /* 0x000fc80000000000 */
[----:B------:R4:W-:Y:S01]  /*0c20*/  UTMACCTL.IV [UR6] ;  /* 0x00000000060079b9 */ /* 0x0009e20008000000 */
[----:B------:R-:W-:Y:S01]  /*0c30*/  NOP ;  /* 0x0000000000007918 */ /* 0x000fe20000000000 */
.L_x_28:
[----:B------:R-:W-:Y:S05]  /*0c40*/  @P0 BRA `(.L_x_29) ;  /* 0x00000000000c0947 */ /* 0x000fea0003800000 */
[----:B------:R0:W-:Y:S01]  /*0c50*/  UTMACMDFLUSH ;  /* 0x00000000000079b7 */ /* 0x0001e20000000000 */
[----:B------:R-:W-:Y:S05]  /*0c60*/  @P0 BRA `(.L_x_29) ;  /* 0x0000000000040947 */ /* 0x000fea0003800000 */
[----:B------:R-:W-:-:S04]  /*0c70*/  DEPBAR.LE SB0, 0x0 ;  /* 0x000080000000791a */ /* 0x000fc80000000000 */
.L_x_29:
[----:B------:R-:W-:Y:S05]  /*0c80*/  WARPSYNC.ALL ;  /* 0x0000000000007948 */ /* 0x000fea0003800000 */
[----:B--2---:R-:W-:Y:S06]  /*0c90*/  BAR.SYNC.DEFER_BLOCKING 0x0 ;  /* 0x0000000000007b1d */ /* 0x004fec0000010000 */
[----:B------:R-:W-:Y:S02]  /*0ca0*/  BSSY B2, `(.L_x_30) ;  /* 0x000000b000027945 */ /* 0x000fe40003800000 */
[----:B------:R-:W-:Y:S06]  /*0cb0*/  BAR.SYNC.DEFER_BLOCKING 0x0 ;  /* 0x0000000000007b1d */ /* 0x000fec0000010000 */
[----:B------:R2:W-:Y:S01]  /*0cc0*/  @!P0 STS [R12], RZ ;  /* 0x000000ff0c008388 */ /* 0x0005e20000000800 */
[----:B------:R-:W-:Y:S01]  /*0cd0*/  NOP ;  /* 0x0000000000007918 */ /* 0x000fe20000000000 */
[----:B------:R-:W-:Y:S05]  /*0ce0*/  @P2 BRA `(.L_x_31) ;  /* 0x0000000000182947 */ /* 0x000fea0003800000 */
[----:B-1-34-:R-:W1:Y:S01]  /*0cf0*/  LDS R3, [UR40+0x8] ;  /* 0x00000828ff037984 */ /* 0x01ae620008000800 */
[----:B------:R-:W3:Y:S01]  /*0d00*/  LDC.64 R8, c[0x0][0x220] ;  /* 0x00008800ff087b82 */ /* 0x000ee20000000a00 */
[----:B------:R-:W-:Y:S02]  /*0d10*/  IMAD.MOV.U32 R4, RZ, RZ, 0x70 ;  /* 0x00000070ff047424 */ /* 0x000fe400078e00ff */
[----:B---3--:R3:W-:Y:S03]  /*0d20*/  STS.64 [UR40], R8 ;  /* 0x00000008ff007988 */ /* 0x0087e60008000a28 */
[----:B-1----:R-:W-:-:S05]  /*0d30*/  LOP3.LUT R3, R3, 0x10, R4, 0xd8, !PT ;  /* 0x0000001003037812 */ /* 0x002fca00078ed804 */
[----:B------:R3:W-:Y:S02]  /*0d40*/  STS [UR40+0x8], R3 ;  /* 0x00000803ff007988 */ /* 0x0007e40008000828 */
.L_x_31:
[----:B----4-:R-:W-:Y:S05]  /*0d50*/  BSYNC B2 ;  /* 0x0000000000027941 */ /* 0x010fea0003800000 */
.L_x_30:
[----:B------:R-:W-:Y:S04]  /*0d60*/  BSSY B3, `(.L_x_32) ;  /* 0x0000011000037945 */ /* 0x000fe80003800000 */
[----:B------:R-:W-:Y:S04]  /*0d70*/  BSSY B2, `(.L_x_33) ;  /* 0x000000e000027945 */ /* 0x000fe80003800000 */
[----:B------:R-:W-:Y:S05]  /*0d80*/  @P2 BRA `(.L_x_34) ;  /* 0x0000000000242947 */ /* 0x000fea0003800000 */
[----:B-1-3--:R-:W1:Y:S01]  /*0d90*/  LDS R3, [UR40+0x34] ;  /* 0x00003428ff037984 */ /* 0x00ae620008000800 */
[----:B------:R-:W-:-:S05]  /*0da0*/  IMAD.MOV.U32 R4, RZ, RZ, 0x3f000000 ;  /* 0x3f000000ff047424 */ /* 0x000fca00078e00ff */
[----:B-1----:R-:W-:-:S05]  /*0db0*/  LOP3.LUT R3, R3, 0xff000000, R4, 0xb8, !PT ;  /* 0xff00000003037812 */ /* 0x002fca00078eb804 */
[----:B------:R1:W-:Y:S01]  /*0dc0*/  STS [UR40+0x34], R3 ;  /* 0x00003403ff007988 */ /* 0x0003e20008000828 */
[----:B------:R-:W-:Y:S05]  /*0dd0*/  @P2 BRA `(.L_x_35) ;  /* 0x00000000001c2947 */ /* 0x000fea0003800000 */
[----:B-1----:R-:W1:Y:S01]  /*0de0*/  LDS R3, [UR40+0x38] ;  /* 0x00003828ff037984 */ /* 0x002e620008000800 */
[----:B------:R-:W-:-:S05]  /*0df0*/  IMAD.MOV.U32 R4, RZ, RZ, 0xff ;  /* 0x000000ffff047424 */ /* 0x000fca00078e00ff */
[----:B-1----:R-:W-:-:S05]  /*0e00*/  LOP3.LUT R3, R3, 0xff, R4, 0xb8, !PT ;  /* 0x000000ff03037812 */ /* 0x002fca00078eb804 */
[----:B------:R4:W-:Y:S02]  /*0e10*/  STS [UR40+0x38], R3 ;  /* 0x00003803ff007988 */ /* 0x0009e40008000828 */
.L_x_34:
[----:B------:R-:W-:Y:S05]  /*0e20*/  @P2 BREAK B2 ;  /* 0x0000000000022942 */ /* 0x000fea0003800000 */
[----:B------:R-:W-:Y:S05]  /*0e30*/  @P2 BRA `(.L_x_36) ;  /* 0x00000000000c2947 */ /* 0x000fea0003800000 */
[----:B------:R1:W-:Y:S02]  /*0e40*/  STS [UR40+0x20], R7 ;  /* 0x00002007ff007988 */ /* 0x0003e40008000828 */
.L_x_35:
[----:B------:R-:W-:Y:S05]  /*0e50*/  BSYNC B2 ;  /* 0x0000000000027941 */ /* 0x000fea0003800000 */
.L_x_33:
[----:B------:R1:W-:Y:S02]  /*0e60*/  @!P2 STS [UR40+0x24], R6 ;  /* 0x00002406ff00a988 */ /* 0x0003e40008000828 */
.L_x_36:
[----:B------:R-:W-:Y:S05]  /*0e70*/  BSYNC B3 ;  /* 0x0000000000037941 */ /* 0x000fea0003800000 */
.L_x_32:
[----:B------:R-:W-:Y:S05]  /*0e80*/  WARPSYNC.ALL ;  /* 0x0000000000007948 */ /* 0x000fea0003800000 */
[----:B------:R-:W-:Y:S04]  /*0e90*/  BSSY B3, `(.L_x_37) ;  /* 0x000000e000037945 */ /* 0x000fe80003800000 */
[----:B------:R-:W-:Y:S05]  /*0ea0*/  @P2 BRA `(.L_x_38) ;  /* 0x0000000000302947 */ /* 0x000fea0003800000 */
[----:B------:R-:W5:Y:S01]  /*0eb0*/  LDS R4, [UR40+0x34] ;  /* 0x00003428ff047984 */ /* 0x000f620008000800 */
[----:B---3--:R-:W3:Y:S03]  /*0ec0*/  LDC.64 R8, c[0x0][0x248] ;  /* 0x00009200ff087b82 */ /* 0x008ee60000000a00 */
[----:B-1--4-:R-:W1:Y:S01]  /*0ed0*/  LDS R3, [UR40+0x1c] ;  /* 0x00001c28ff037984 */ /* 0x012e620008000800 */
[C---:B---3--:R-:W-:Y:S01]  /*0ee0*/  SHF.L.U64.HI R6, R8.reuse, 0x1, R9 ;  /* 0x0000000108067819 */ /* 0x048fe20000010209 */
[----:B------:R-:W-:-:S03]  /*0ef0*/  IMAD.SHL.U32 R5, R8, 0x2, RZ ;  /* 0x0000000208057824 */ /* 0x000fc600078e00ff */
[--C-:B------:R-:W-:Y:S02]  /*0f00*/  SHF.R.U32.HI R8, RZ, 0x4, R6.reuse ;  /* 0x00000004ff087819 */ /* 0x100fe40000011606 */
[----:B------:R-:W-:-:S05]  /*0f10*/  SHF.R.U64 R5, R5, 0x4, R6 ;  /* 0x0000000405057819 */ /* 0x000fca0000001206 */
[----:B------:R3:W-:Y:S01]  /*0f20*/  STS [UR40+0xc], R5 ;  /* 0x00000c05ff007988 */ /* 0x0007e20008000828 */
[----:B-----5:R-:W-:Y:S02]  /*0f30*/  LOP3.LUT R4, R4, 0x7, RZ, 0xb8, !PT ;  /* 0x0000000704047812 */ /* 0x020fe400078eb8ff */
[----:B-1----:R-:W-:-:S03]  /*0f40*/  LOP3.LUT R3, R3, 0xf, R8, 0xb8, !PT ;  /* 0x0000000f03037812 */ /* 0x002fc600078eb808 */
[----:B------:R3:W-:Y:S04]  /*0f50*/  STS [UR40+0x34], R4 ;  /* 0x00003404ff007988 */ /* 0x0007e80008000828 */
[----:B------:R3:W-:Y:S02]  /*0f60*/  STS [UR40+0x1c], R3 ;  /* 0x00001c03ff007988 */ /* 0x0007e40008000828 */
.L_x_38:
[----:B------:R-:W-:Y:S05]  /*0f70*/  BSYNC B3 ;  /* 0x0000000000037941 */ /* 0x000fea0003800000 */
.L_x_37:
[----:B------:R-:W-:Y:S04]  /*0f80*/  BSSY B3, `(.L_x_39) ;  /* 0x000001a000037945 */ /* 0x000fe80003800000 */
[----:B------:R-:W-:Y:S04]  /*0f90*/  BSSY B4, `(.L_x_40) ;  /* 0x0000015000047945 */ /* 0x000fe80003800000 */
[----:B------:R-:W-:Y:S05]  /*0fa0*/  @P2 BRA `(.L_x_41) ;  /* 0x0000000000202947 */ /* 0x000fea0003800000 */
[----:B-1-34-:R-:W1:Y:S02]  /*0fb0*/  LDS R3, [UR40+0x34] ;  /* 0x00003428ff037984 */ /* 0x01ae640008000800 */
[----:B-1----:R-:W-:-:S05]  /*0fc0*/  LOP3.LUT R3, R3, 0x38, RZ, 0xb8, !PT ;  /* 0x0000003803037812 */ /* 0x002fca00078eb8ff */
[----:B------:R1:W-:Y:S01]  /*0fd0*/  STS [UR40+0x34], R3 ;  /* 0x00003403ff007988 */ /* 0x0003e20008000828 */
[----:B------:R-:W-:Y:S05]  /*0fe0*/  @P2 BRA `(.L_x_42) ;  /* 0x0000000000202947 */ /* 0x000fea0003800000 */
[----:B-1----:R-:W1:Y:S01]  /*0ff0*/  LDS R3, [UR40+0x8] ;  /* 0x00000828ff037984 */ /* 0x002e620008000800 */
[----:B------:R-:W-:-:S05]  /*1000*/  IMAD.MOV.U32 R4, RZ, RZ, 0x780 ;  /* 0x00000780ff047424 */ /* 0x000fca00078e00ff */
[----:B-1----:R-:W-:-:S05]  /*1010*/  LOP3.LUT R3, R3, 0x300, R4, 0xd8, !PT ;  /* 0x0000030003037812 */ /* 0x002fca00078ed804 */
[----:B------:R1:W-:Y:S02]  /*1020*/  STS [UR40+0x8], R3 ;  /* 0x00000803ff007988 */ /* 0x0003e40008000828 */
.L_x_41:
[----:B------:R-:W-:Y:S05]  /*1030*/  @P2 BRA `(.L_x_43) ;  /* 0x0000000000282947 */ /* 0x000fea0003800000 */
[----:B-1-34-:R-:W1:Y:S02]  /*1040*/  LDS R3, [UR40+0x8] ;  /* 0x00000828ff037984 */ /* 0x01ae640008000800 */
[----:B-1----:R-:W-:-:S05]  /*1050*/  LOP3.LUT R3, R3, 0x1800, RZ, 0xb8, !PT ;  /* 0x0000180003037812 */ /* 0x002fca00078eb8ff */
[----:B------:R3:W-:Y:S02]  /*1060*/  STS [UR40+0x8], R3 ;  /* 0x00000803ff007988 */ /* 0x0007e40008000828 */
.L_x_42:
[----:B------:R-:W-:Y:S05]  /*1070*/  @P2 BREAK B4 ;  /* 0x0000000000042942 */ /* 0x000fea0003800000 */
[----:B------:R-:W-:Y:S05]  /*1080*/  @P2 BRA `(.L_x_44) ;  /* 0x0000000000242947 */ /* 0x000fea0003800000 */
[----:B-1-3--:R-:W1:Y:S01]  /*1090*/  LDS R3, [UR40+0x8] ;  /* 0x00000828ff037984 */ /* 0x00ae620008000800 */
[----:B------:R-:W-:-:S05]  /*10a0*/  IMAD.MOV.U32 R4, RZ, RZ, 0x6000 ;  /* 0x00006000ff047424 */ /* 0x000fca00078e00ff */
[----:B-1----:R-:W-:-:S04]  /*10b0*/  LOP3.LUT R3, R3, 0x6000, R4, 0xd8, !PT ;  /* 0x0000600003037812 */ /* 0x002fc800078ed804 */
[----:B------:R-:W-:-:S05]  /*10c0*/  LOP3.LUT R3, R3, 0x400000, RZ, 0xb8, !PT ;  /* 0x0040000003037812 */ /* 0x000fca00078eb8ff */
[----:B------:R1:W-:Y:S02]  /*10d0*/  STS [UR40+0x8], R3 ;  /* 0x00000803ff007988 */ /* 0x0003e40008000828 */
.L_x_43:
[----:B------:R-:W-:Y:S05]  /*10e0*/  BSYNC B4 ;  /* 0x0000000000047941 */ /* 0x000fea0003800000 */
.L_x_40:
[----:B-1-34-:R-:W1:Y:S02]  /*10f0*/  @!P2 LDS R3, [UR40+0x8] ;  /* 0x00000828ff03a984 */ /* 0x01ae640008000800 */
[----:B-1----:R-:W-:-:S05]  /*1100*/  @!P2 LOP3.LUT R3, R3, 0x8000, RZ, 0xb8, !PT ;  /* 0x000080000303a812 */ /* 0x002fca00078eb8ff */
[----:B------:R4:W-:Y:S02]  /*1110*/  @!P2 STS [UR40+0x8], R3 ;  /* 0x00000803ff00a988 */ /* 0x0009e40008000828 */
.L_x_44:
[----:B------:R-:W-:Y:S05]  /*1120*/  BSYNC B3 ;  /* 0x0000000000037941 */ /* 0x000fea0003800000 */
.L_x_39:
[----:B------:R-:W-:Y:S05]  /*1130*/  WARPSYNC.ALL ;  /* 0x0000000000007948 */ /* 0x000fea0003800000 */
[----:B------:R-:W-:Y:S01]  /*1140*/  UIADD3 UR8, UR8, 0x100, URZ ;  /* 0x0000010008087890 */ /* 0x000fe2000fffe03f */
[----:B------:R-:W-:Y:S02]  /*1150*/  ISETP.GE.AND P1, PT, R14, 0x1, PT ;  /* 0x000000010e00780c */ /* 0x000fe40003f26270 */
[----:B------:R-:W-:Y:S02]  /*1160*/  CS2R R120, SRZ ;  /* 0x0000000000787805 */ /* 0x000fe4000001ff00 */
[----:B------:R-:W-:Y:S01]  /*1170*/  CS2R R122, SRZ ;  /* 0x00000000007a7805 */ /* 0x000fe2000001ff00 */
[----:B------:R-:W-:Y:S01]  /*1180*/  UIADD3 UR56, UP0, UR8, UR42, URZ ;  /* 0x0000002a08387290 */ /* 0x000fe2000ff1e03f */
[----:B------:R-:W-:-:S02]  /*1190*/  CS2R R124, SRZ ;  /* 0x00000000007c7805 */ /* 0x000fc4000001ff00 */
[----:B------:R-:W-:Y:S02]  /*11a0*/  CS2R R126, SRZ ;  /* 0x00000000007e7805 */ /* 0x000fe4000001ff00 */
[----:B------:R-:W-:Y:S01]  /*11b0*/  CS2R R128, SRZ ;  /* 0x0000000000807805 */ /* 0x000fe2000001ff00 */
[----:B------:R-:W-:Y:S01]  /*11c0*/  ULEA.HI.X.SX32 UR43, UR8, UR43, 0x1, UP0 ;  /* 0x0000002b082b7291 */ /* 0x000fe200080f0e3f */
[----:B------:R-:W-:Y:S02]  /*11d0*/  CS2R R130, SRZ ;  /* 0x0000000000827805 */ /* 0x000fe4000001ff00 */
[----:B------:R-:W-:Y:S02]  /*11e0*/  CS2R R132, SRZ ;  /* 0x0000000000847805 */ /* 0x000fe4000001ff00 */
[----:B------:R-:W-:Y:S02]  /*11f0*/  CS2R R134, SRZ ;  /* 0x0000000000867805 */ /* 0x000fe4000001ff00 */
[----:B------:R-:W-:-:S02]  /*1200*/  CS2R R136, SRZ ;  /* 0x0000000000887805 */ /* 0x000fc4000001ff00 */
[----:B------:R-:W-:Y:S02]  /*1210*/  CS2R R138, SRZ ;  /* 0x00000000008a7805 */ /* 0x000fe4000001ff00 */
[----:B------:R-:W-:Y:S02]  /*1220*/  CS2R R140, SRZ ;  /* 0x00000000008c7805 */ /* 0x000fe4000001ff00 */
        /* <DEDUP_REMOVED lines=41> */
[----:B------:R-:W-:Y:S01]  /*14c0*/  CS2R R32, SRZ ;  /* 0x0000000000207805 */ /* 0x000fe2000001ff00 */
[----:B------:R-:W-:Y:S01]  /*14d0*/  IMAD.MOV.U32 R34, RZ, RZ, RZ ;  /* 0x000000ffff227224 */ /* 0x000fe200078e00ff */
[----:B------:R-:W-:Y:S06]  /*14e0*/  @P0 BRA `(.L_x_45) ;  /* 0x00000000002c0947 */ /* 0x000fec0003800000 */
[----:B-1-34-:R-:W1:Y:S01]  /*14f0*/  S2R R3, SR_LANEID ;  /* 0x0000000000037919 */ /* 0x01ae620000000000 */
[----:B------:R-:W-:Y:S05]  /*1500*/  WARPSYNC.ALL ;  /* 0x0000000000007948 */ /* 0x000fea0003800000 */
[----:B-1----:R-:W-:-:S05]  /*1510*/  IMAD.SHL.U32 R6, R3, 0x4, RZ ;  /* 0x0000000403067824 */ /* 0x002fca00078e00ff */
[----:B------:R-:W1:Y:S01]  /*1520*/  LDS R3, [R6+UR40] ;  /* 0x0000002806037984 */ /* 0x000e620008000800 */
[----:B------:R-:W-:Y:S01]  /*1530*/  IADD3 R4, P3, R6, UR56, RZ ;  /* 0x0000003806047c10 */ /* 0x000fe2000ff7e0ff */
[----:B------:R-:W-:-:S04]  /*1540*/  UMOV UR42, UR56 ;  /* 0x00000038002a7c82 */ /* 0x000fc80008000000 */
[----:B------:R-:W-:-:S05]  /*1550*/  IMAD.X R5, RZ, RZ, UR43, P3 ;  /* 0x0000002bff057e24 */ /* 0x000fca00098e06ff */
[----:B-1----:R1:W3:Y:S01]  /*1560*/  ATOMG.E.EXCH.STRONG.GPU PT, RZ, [R4], R3 ;  /* 0x0000000304ff73a8 */ /* 0x0022e200041ee100 */
[----:B------:R-:W-:-:S04]  /*1570*/  DEPBAR {5,4,3,2,1,0} ;  /* 0x0000003f0000791a */ /* 0x000fc80000000000 */
[----:B------:R1:W-:Y:S01]  /*1580*/  UTMACCTL.IV [UR42] ;  /* 0x000000002a0079b9 */ /* 0x0003e20008000000 */
[----:B------:R-:W-:Y:S01]  /*1590*/  NOP ;  /* 0x0000000000007918 */ /* 0x000fe20000000000 */
.L_x_45:
[----:B------:R-:W-:Y:S05]  /*15a0*/  @P0 BRA `(.L_x_46) ;  /* 0x00000000000c0947 */ /* 0x000fea0003800000 */
[----:B------:R0:W-:Y:S01]  /*15b0*/  UTMACMDFLUSH ;  /* 0x00000000000079b7 */ /* 0x0001e20000000000 */
[----:B------:R-:W-:Y:S05]  /*15c0*/  @P0 BRA `(.L_x_46) ;  /* 0x0000000000040947 */ /* 0x000fea0003800000 */
[----:B------:R-:W-:-:S04]  /*15d0*/  DEPBAR.LE SB0, 0x0 ;  /* 0x000080000000791a */ /* 0x000fc80000000000 */
.L_x_46:
[----:B------:R-:W-:Y:S05]  /*15e0*/  WARPSYNC.ALL ;  /* 0x0000000000007948 */ /* 0x000fea0003800000 */
[----:B---3--:R-:W-:Y:S01]  /*15f0*/  BAR.SYNC.DEFER_BLOCKING 0x0 ;  /* 0x0000000000007b1d */ /* 0x008fe20000010000 */
[----:B------:R-:W-:Y:S01]  /*1600*/  IMAD.MOV.U32 R35, RZ, RZ, RZ ;  /* 0x000000ffff237224 */ /* 0x000fe200078e00ff */
[----:B------:R-:W-:Y:S02]  /*1610*/  CS2R R36, SRZ ;  /* 0x0000000000247805 */ /* 0x000fe4000001ff00 */
[----:B------:R-:W-:Y:S02]  /*1620*/  CS2R R38, SRZ ;  /* 0x0000000000267805 */ /* 0x000fe4000001ff00 */
[----:B------:R-:W-:-:S02]  /*1630*/  CS2R R40, SRZ ;  /* 0x0000000000287805 */ /* 0x000fc4000001ff00 */
[----:B------:R-:W-:Y:S01]  /*1640*/  CS2R R42, SRZ ;  /* 0x00000000002a7805 */ /* 0x000fe2000001ff00 */
[----:B------:R-:W-:Y:S01]  /*1650*/  VOTEU.ALL UP0, P2 ;  /* 0x00000000003f7886 */ /* 0x000fe20001000000 */
[----:B------:R-:W-:Y:S01]  /*1660*/  UMOV UR8, 0x1 ;  /* 0x0000000100087882 */ /* 0x000fe20000000000 */
[----:B------:R-:W-:Y:S01]  /*1670*/  VOTEU.ALL UP1, P2 ;  /* 0x00000000003f7886 */ /* 0x000fe20001020000 */
[----:B------:R-:W-:Y:S01]  /*1680*/  VOTEU.ALL UP2, P2 ;  /* 0x00000000003f7886 */ /* 0x000fe20001040000 */
[----:B------:R-:W-:Y:S01]  /*1690*/  VOTEU.ALL UP3, P2 ;  /* 0x00000000003f7886 */ /* 0x000fe20001060000 */
[----:B------:R-:W-:-:S04]  /*16a0*/  @!UP0 UIADD3 UR10, -UR8, 0x100000, URZ ;  /* 0x00100000080a8890 */ /* 0x000fc8000fffe13f */
[----:B------:R-:W-:Y:S02]  /*16b0*/  @!UP0 USHF.L.U32 UR11, UR10, 0xb, URZ ;  /* 0x0000000b0a0b8899 */ /* 0x000fe4000800063f */
[----:B------:R-:W-:Y:S01]  /*16c0*/  @!UP0 USHF.L.U32 UR10, UR10, 0x1, URZ ;  /* 0x000000010a0a8899 */ /* 0x000fe2000800063f */
[----:B------:R-:W-:Y:S01]  /*16d0*/  CS2R R44, SRZ ;  /* 0x00000000002c7805 */ /* 0x000fe2000001ff00 */
        /* <DEDUP_REMOVED lines=12> */
[----:B------:R-:W-:Y:S01]  /*17a0*/  VOTEU.ALL UP0, P2 ;  /* 0x00000000003f7886 */ /* 0x000fe20001000000 */
[----:B------:R-:W-:Y:S02]  /*17b0*/  CS2R R52, SRZ ;  /* 0x0000000000347805 */ /* 0x000fe4000001ff00 */
[----:B------:R-:W-:Y:S01]  /*17c0*/  CS2R R54, SRZ ;  /* 0x0000000000367805 */ /* 0x000fe2000001ff00 */
[----:B------:R-:W3:Y:S02]  /*17d0*/  FENCE.VIEW.ASYNC.S ;  /* 0x00000000000073c6 */ /* 0x000ee40000000000 */
[----:B---3--:R3:W4:Y:S02]  /*17e0*/  @!UP0 SYNCS.EXCH.64 URZ, [UR40+0x50000], UR10 ;  /* 0x0500000a283f85b2 */ /* 0x0087240008000100 */
[----:B----4-:R-:W-:Y:S01]  /*17f0*/  BAR.SYNC.DEFER_BLOCKING 0x0 ;  /* 0x0000000000007b1d */ /* 0x010fe20000010000 */
[----:B---3--:R-:W-:-:S05]  /*1800*/  USHF.L.U32 UR11, UR58, 0x8, URZ ;  /* 0x000000083a0b7899 */ /* 0x008fca000800063f */
[----:B------:R-:W3:Y:S02]  /*1810*/  @!UP1 SYNCS.EXCH.64 URZ, [UR40+0x50008], UR12 ;  /* 0x0500080c283f95b2 */ /* 0x000ee40008000100 */
[----:B---3--:R-:W-:Y:S06]  /*1820*/  BAR.SYNC.DEFER_BLOCKING 0x0 ;  /* 0x0000000000007b1d */ /* 0x008fec0000010000 */
[----:B------:R3:W4:Y:S02]  /*1830*/  @!UP2 SYNCS.EXCH.64 URZ, [UR40+0x50010], UR14 ;  /* 0x0500100e283fa5b2 */ /* 0x0007240008000100 */
[----:B----4-:R-:W-:Y:S01]  /*1840*/  BAR.SYNC.DEFER_BLOCKING 0x0 ;  /* 0x0000000000007b1d */ /* 0x010fe20000010000 */
[----:B---3--:R-:W-:-:S05]  /*1850*/  USHF.L.U32 UR14, UR57, 0x6, URZ ;  /* 0x00000006390e7899 */ /* 0x008fca000800063f */
[----:B------:R3:W4:Y:S01]  /*1860*/  @!UP3 SYNCS.EXCH.64 URZ, [UR40+0x50018], UR8 ;  /* 0x05001808283fb5b2 */ /* 0x0007220008000100 */
[----:B------:R-:W-:Y:S06]  /*1870*/  @!P1 BRA `(.L_x_47) ;  /* 0x0000000c00209947 */ /* 0x000fec0003800000 */
[----:B-1----:R-:W-:Y:S02]  /*1880*/  SHF.R.U32.HI R3, RZ, 0x5, R0 ;  /* 0x00000005ff037819 */ /* 0x002fe40000011600 */
[----:B------:R-:W-:Y:S02]  /*1890*/  CS2R R120, SRZ ;  /* 0x0000000000787805 */ /* 0x000fe4000001ff00 */
[----:B------:R-:W-:Y:S02]  /*18a0*/  CS2R R122, SRZ ;  /* 0x00000000007a7805 */ /* 0x000fe4000001ff00 */
[----:B------:R-:W-:Y:S02]  /*18b0*/  CS2R R124, SRZ ;  /* 0x00000000007c7805 */ /* 0x000fe4000001ff00 */
[----:B------:R-:W-:Y:S02]  /*18c0*/  R2UR UR42, R3 ;  /* 0x00000000032a72ca */ /* 0x000fe400000e0000 */
        /* <DEDUP_REMOVED lines=60> */
[----:B------:R-:W-:Y:S01]  /*1c90*/  CS2R R54, SRZ ;  /* 0x0000000000367805 */ /* 0x000fe2000001ff00 */
[----:B------:R-:W-:Y:S01]  /*1ca0*/  UMOV UR41, URZ ;  /* 0x0000003f00297c82 */ /* 0x000fe20008000000 */
[----:B------:R-:W-:-:S05]  /*1cb0*/  UMOV UR15, URZ ;  /* 0x0000003f000f7c82 */ /* 0x000fca0008000000 */
.L_x_49:
[----:B----4-:R-:W-:Y:S01]  /*1cc0*/  BAR.SYNC.DEFER_BLOCKING 0x0 ;  /* 0x0000000000007b1d */ /* 0x010fe20000010000 */
[----:B------:R-:W-:Y:S01]  /*1cd0*/  ULEA UR21, UR41, UR40, 0x3 ;  /* 0x0000002829157291 */ /* 0x000fe2000f8e183f */
[----:B------:R-:W-:Y:S01]  /*1ce0*/  @!P2 IMAD.MOV.U32 R4, RZ, RZ, 0x14000 ;  /* 0x00014000ff04a424 */ /* 0x000fe200078e00ff */
[----:B------:R-:W-:Y:S01]  /*1cf0*/  ELECT P0, URZ, PT ;  /* 0x00000000003f782f */ /* 0x000fe20003800000 */
[----:B------:R-:W-:Y:S01]  /*1d00*/  IMAD.U32 R3, RZ, RZ, UR59 ;  /* 0x0000003bff037e24 */ /* 0x000fe2000f8e00ff */
[----:B------:R-:W-:Y:S02]  /*1d10*/  ULEA UR20, UR41, UR40, 0x10 ;  /* 0x0000002829147291 */ /* 0x000fe4000f8e803f */
[----:B------:R-:W-:Y:S01]  /*1d20*/  ISETP.LT.U32.AND P0, PT, R2, 0x40, P0 ;  /* 0x000000400200780c */ /* 0x000fe20000701070 */
[----:B------:R-:W-:Y:S01]  /*1d30*/  ULOP3.LUT UR10, UR42, 0x1, URZ, 0xc0, !UPT ;  /* 0x000000012a0a7892 */ /* 0x000fe2000f8ec03f */
[----:B------:R-:W-:Y:S02]  /*1d40*/  SHF.L.U32 R3, R3, 0x1f, RZ ;  /* 0x0000001f03037819 */ /* 0x000fe400000006ff */
[----:B------:R-:W-:Y:S01]  /*1d50*/  ELECT P1, URZ, PT ;  /* 0x00000000003f782f */ /* 0x000fe20003820000 */
[----:B---3--:R-:W-:-:S02]  /*1d60*/  ULEA UR8, UR10, UR20, 0xf ;  /* 0x000000140a087291 */ /* 0x008fc4000f8e783f */
[----:B------:R-:W-:Y:S01]  /*1d70*/  ULEA UR10, UR10, UR15, 0x6 ;  /* 0x0000000f0a0a7291 */ /* 0x000fe2000f8e303f */
[----:B------:R-:W-:Y:S01]  /*1d80*/  ISETP.LT.U32.AND P1, PT, R2, 0x20, P1 ;  /* 0x000000200200780c */ /* 0x000fe20000f21070 */
[----:B------:R-:W-:Y:S02]  /*1d90*/  ULEA UR12, UR41, UR40, 0xe ;  /* 0x00000028290c7291 */ /* 0x000fe4000f8e703f */
[----:B------:R-:W-:Y:S02]  /*1da0*/  USHF.R.U32.HI UR36, URZ, 0x4, UR20 ;  /* 0x000000043f247899 */ /* 0x000fe40008011614 */
[----:B------:R-:W-:Y:S01]  /*1db0*/  VOTEU.ANY UP0, P0 ;  /* 0x00000000003f7886 */ /* 0x000fe20000000100 */
[----:B------:R-:W-:Y:S01]  /*1dc0*/  VOTEU.ANY UP2, P0 ;  /* 0x00000000003f7886 */ /* 0x000fe20000040100 */
[----:B------:R-:W-:Y:S01]  /*1dd0*/  UIADD3 UR12, UR12, 0x40000, URZ ;  /* 0x000400000c0c7890 */ /* 0x000fe2000fffe03f */
[----:B------:R1:W-:Y:S01]  /*1de0*/  @!P2 SYNCS.ARRIVE.TRANS64 RZ, [UR21+0x50000], R4 ;  /* 0x05000004ffffa9a7 */ /* 0x0003e20008000015 */
[----:B------:R3:W-:Y:S06]  /*1df0*/  MEMBAR.ALL.CTA ;  /* 0x0000000000007992 */ /* 0x0007ec0000008000 */
[----:B---3--:R-:W3:Y:S01]  /*1e00*/  FENCE.VIEW.ASYNC.S ;  /* 0x00000000000073c6 */ /* 0x008ee20000000000 */
[----:B------:R-:W-:Y:S01]  /*1e10*/  @UP0 UIADD3 UR9, UR21, 0x50000, URZ ;  /* 0x0005000015090890 */ /* 0x000fe2000fffe03f */
[----:B------:R-:W-:Y:S01]  /*1e20*/  @UP0 UMOV UR16, UR4 ;  /* 0x0000000400100c82 */ /* 0x000fe20008000000 */
[----:B------:R-:W-:Y:S01]  /*1e30*/  @UP0 UMOV UR17, UR5 ;  /* 0x0000000500110c82 */ /* 0x000fe20008000000 */
[----:B---3--:R-:W-:Y:S01]  /*1e40*/  VOTEU.ANY UP1, P1 ;  /* 0x00000000003f7886 */ /* 0x008fe20000820100 */
[----:B------:R-:W-:Y:S01]  /*1e50*/  VOTEU.ANY UP3, P1 ;  /* 0x00000000003f7886 */ /* 0x000fe20000860100 */
[----:B------:R-:W-:-:S02]  /*1e60*/  USHF.R.U32.HI UR38, URZ, 0x4, UR12 ;  /* 0x000000043f267899 */ /* 0x000fc4000801160c */
[----:B------:R-:W-:Y:S02]  /*1e70*/  USGXT.U32 UR36, UR36, 0xe ;  /* 0x0000000e2424789a */ /* 0x000fe40008000000 */
[----:B------:R-:W-:Y:S01]  /*1e80*/  @UP1 UIADD3 UR13, UR21, 0x50000, URZ ;  /* 0x00050000150d1890 */ /* 0x000fe2000fffe03f */
[----:B------:R-:W-:Y:S01]  /*1e90*/  @UP1 UMOV UR18, UR6 ;  /* 0x0000000600121c82 */ /* 0x000fe20008000000 */
[----:B------:R-:W-:Y:S01]  /*1ea0*/  @UP1 UMOV UR19, UR7 ;  /* 0x0000000700131c82 */ /* 0x000fe20008000000 */
[----:B------:R-:W-:Y:S01]  /*1eb0*/  USGXT.U32 UR38, UR38, 0xe ;  /* 0x0000000e2626789a */ /* 0x000fe20008000000 */
[----:B------:R-:W-:Y:S01]  /*1ec0*/  UMOV UR37, 0x40000040 ;  /* 0x4000004000257882 */ /* 0x000fe20000000000 */
[----:B------:R-:W-:Y:S01]  /*1ed0*/  UMOV UR39, 0x40000040 ;  /* 0x4000004000277882 */ /* 0x000fe20000000000 */
[----:B------:R-:W-:Y:S06]  /*1ee0*/  BAR.SYNC.DEFER_BLOCKING 0x0 ;  /* 0x0000000000007b1d */ /* 0x000fec0000010000 */
[----:B------:R1:W-:Y:S02]  /*1ef0*/  @UP2 UTMALDG.2D [UR8], [UR16] ;  /* 0x00000008100025b4 */ /* 0x0003e40008008000 */
[----:B------:R-:W-:Y:S06]  /*1f00*/  BAR.SYNC.DEFER_BLOCKING 0x0 ;  /* 0x0000000000007b1d */ /* 0x000fec0000010000 */
[----:B------:R1:W-:Y:S02]  /*1f10*/  @UP3 UTMALDG.2D [UR12], [UR18] ;  /* 0x0000000c120035b4 */ /* 0x0003e40008008000 */
[----:B------:R-:W-:Y:S06]  /*1f20*/  BAR.SYNC.DEFER_BLOCKING 0x0 ;  /* 0x0000000000007b1d */ /* 0x000fec0000010000 */
[----:B------:R-:W3:Y:S02]  /*1f30*/  SYNCS.PHASECHK.TRANS64.TRYWAIT P0, [UR21+0x50000], R3 ;  /* 0x05000003ff0075a7 */ /* 0x000ee40008000155 */
[----:B-1-3--:R-:W-:Y:S05]  /*1f40*/  @!P0 BRA `(.L_x_48) ;  /* 0x0000000c00488947 */ /* 0x00afea0003800000 */
.L_x_50:
[----:B------:R-:W-:Y:S02]  /*1f50*/  WARPGROUP.DEPBAR.LE gsb0, 0x0 ;  /* 0x00008000000079c5 */ /* 0x000fe40000010000 */
[----:B------:R-:W-:Y:S01]  /*1f60*/  WARPGROUP.ARRIVE ;  /* 0x00000000000079c5 */ /* 0x000fe20000000000 */
[----:B------:R-:W-:Y:S01]  /*1f70*/  UIADD3 UR44, UP0, UR36, 0x2, URZ ;  /* 0x00000002242c7890 */ /* 0x000fe2000ff1e03f */
[----:B------:R-:W1:Y:S01]  /*1f80*/  LDC R3, c[0x0][0x230] ;  /* 0x00008c00ff037b82 */ /* 0x000e620000000800 */
[----:B------:R-:W-:Y:S01]  /*1f90*/  UIADD3 UR46, UP1, UR38, 0x80, URZ ;  /* 0x00000080262e7890 */ /* 0x000fe2000ff3e03f */
[----:B------:R-:W-:Y:S02]  /*1fa0*/  UMOV UR8, URZ ;  /* 0x0000003f00087c82 */ /* 0x000fe40008000000 */
[----:B------:R-:W-:Y:S01]  /*1fb0*/  HGMMA.64x64x16.F32 R120, gdesc[UR36].tnspB, R120 ;  /* 0x40e00000247879f0 */ /* 0x000fe20008700878 */
[----:B------:R-:W-:Y:S01]  /*1fc0*/  UMOV UR9, URZ ;  /* 0x0000003f00097c82 */ /* 0x000fe20008000000 */
[----:B------:R-:W-:-:S02]  /*1fd0*/  UIADD3.X UR45, UR8, 0x40000040, URZ, UP0, !UPT ;  /* 0x40000040082d7890 */ /* 0x000fc400087fe43f */
[----:B------:R-:W-:Y:S02]  /*1fe0*/  UIADD3.X UR47, UR9, 0x40000040, URZ, UP1, !UPT ;  /* 0x40000040092f7890 */ /* 0x000fe40008ffe43f */
[----:B------:R-:W-:Y:S02]  /*1ff0*/  UIADD3.64 UR32, UR44, 0x2, URZ ;  /* 0x000000022c207897 */ /* 0x000fe4000fffe03f */
[----:B------:R-:W-:Y:S02]  /*2000*/  UIADD3.64 UR34, UR46, 0x80, URZ ;  /* 0x000000802e227897 */ /* 0x000fe4000fffe03f */
[----:B------:R-:W-:Y:S02]  /*2010*/  UIADD3.64 UR28, UR44, 0x4, URZ ;  /* 0x000000042c1c7897 */ /* 0x000fe4000fffe03f */
[----:B------:R-:W-:Y:S02]  /*2020*/  UIADD3.64 UR30, UR46, 0x100, URZ ;  /* 0x000001002e1e7897 */ /* 0x000fe4000fffe03f */
[----:B------:R-:W-:-:S02]  /*2030*/  UIADD3.64 UR24, UR44, 0x7fe, URZ ;  /* 0x000007fe2c187897 */ /* 0x000fc4000fffe03f */
[----:B------:R-:W-:Y:S02]  /*2040*/  UIADD3.64 UR26, UR46, 0x180, URZ ;  /* 0x000001802e1a7897 */ /* 0x000fe4000fffe03f */
[----:B------:R-:W-:Y:S02]  /*2050*/  UIADD3.64 UR20, UR44, 0x800, URZ ;  /* 0x000008002c147897 */ /* 0x000fe4000fffe03f */
[----:B------:R-:W-:Y:S02]  /*2060*/  UIADD3.64 UR22, UR46, 0x200, URZ ;  /* 0x000002002e167897 */ /* 0x000fe4000fffe03f */
[----:B------:R-:W-:Y:S02]  /*2070*/  UIADD3.64 UR16, UR44, 0x802, URZ ;  /* 0x000008022c107897 */ /* 0x000fe4000fffe03f */
[----:B------:R-:W-:Y:S02]  /*2080*/  UIADD3.64 UR18, UR46, 0x280, URZ ;  /* 0x000002802e127897 */ /* 0x000fe4000fffe03f */
[----:B------:R-:W-:-:S02]  /*2090*/  UIADD3.64 UR48, UR44, 0x804, URZ ;  /* 0x000008042c307897 */ /* 0x000fc4000fffe03f */
[----:B------:R-:W-:Y:S02]  /*20a0*/  UIADD3.64 UR50, UR46, 0x300, URZ ;  /* 0x000003002e327897 */ /* 0x000fe4000fffe03f */
[----:B------:R-:W-:Y:S02]  /*20b0*/  UIADD3.64 UR36, UR44, 0x1fe, URZ ;  /* 0x000001fe2c247897 */ /* 0x000fe4000fffe03f */
[----:B------:R-:W-:Y:S01]  /*20c0*/  UIADD3.64 UR52, UR44, 0x200, URZ ;  /* 0x000002002c347897 */ /* 0x000fe2000fffe03f */
[----:B------:R-:W-:Y:S01]  /*20d0*/  UMOV UR54, UR46 ;  /* 0x0000002e00367c82 */ /* 0x000fe20008000000 */
[----:B------:R-:W-:Y:S01]  /*20e0*/  UMOV UR55, UR47 ;  /* 0x0000002f00377c82 */ /* 0x000fe20008000000 */
[----:B------:R-:W-:Y:S02]  /*20f0*/  UIADD3 UR15, UR15, 0x80, URZ ;  /* 0x000000800f0f7890 */ /* 0x000fe4000fffe03f */
[----:B------:R-:W-:-:S04]  /*2100*/  UIADD3 UR41, UR41, 0x1, URZ ;  /* 0x0000000129297890 */ /* 0x000fc8000fffe03f */
[----:B-1----:R-:W-:Y:S01]  /*2110*/  ISETP.LE.AND P0, PT, R3, UR15, PT ;  /* 0x0000000f03007c0c */ /* 0x002fe2000bf03270 */
[----:B------:R-:W-:-:S04]  /*2120*/  UISETP.NE.U32.AND UP0, UPT, UR41, 0x4, UPT ;  /* 0x000000042900788c */ /* 0x000fc8000bf05070 */
[----:B------:R-:W-:Y:S02]  /*2130*/  USEL UR8, URZ, 0x1, UP0 ;  /* 0x000000013f087887 */ /* 0x000fe40008000000 */
[----:B------:R-:W-:Y:S02]  /*2140*/  USEL UR41, UR41, URZ, UP0 ;  /* 0x0000003f29297287 */ /* 0x000fe40008000000 */
[----:B------:R-:W-:Y:S01]  /*2150*/  ULOP3.LUT UR59, UR59, UR8, URZ, 0x3c, !UPT ;  /* 0x000000083b3b7292 */ /* 0x000fe2000f8e3c3f */
[----:B------:R-:W-:Y:S04]  /*2160*/  HGMMA.64x64x16.F32 R120, gdesc[UR44].tnspB, R120 ;  /* 0x40e000002c7879f0 */ /* 0x000fe80008700878 */
[----:B------:R-:W-:Y:S01]  /*2170*/  HGMMA.64x64x16.F32 R120, gdesc[UR32].tnspB, R120 ;  /* 0x40e00000207879f0 */ /* 0x000fe20008700878 */
[----:B------:R-:W-:-:S03]  /*2180*/  UIADD3.64 UR32, UR44, 0x202, URZ ;  /* 0x000002022c207897 */ /* 0x000fc6000fffe03f */
        /* <DEDUP_REMOVED lines=13> */
[----:B------:R-:W-:Y:S01]  /*2260*/  UIADD3.64 UR52, UR44, 0x400, URZ ;  /* 0x000004002c347897 */ /* 0x000fe2000fffe03f */
[----:B------:R-:W-:Y:S01]  /*2270*/  UMOV UR54, UR46 ;  /* 0x0000002e00367c82 */ /* 0x000fe20008000000 */
[----:B------:R-:W-:Y:S01]  /*2280*/  UMOV UR55, UR47 ;  /* 0x0000002f00377c82 */ /* 0x000fe20008000000 */
        /* <DEDUP_REMOVED lines=30> */
[----:B------:R-:W-:-:S07]  /*2470*/  UMOV UR39, UR47 ;  /* 0x0000002f00277c82 */ /* 0x000fce0008000000 */
[----:B------:R-:W-:Y:S04]  /*2480*/  HGMMA.64x64x16.F32 R24, gdesc[UR36].tnspB, R24 ;  /* 0x40e00000241879f0 */ /* 0x000fe80008700818 */
[----:B------:R-:W-:Y:S04]  /*2490*/  HGMMA.64x64x16.F32 R24, gdesc[UR32].tnspB, R24 ;  /* 0x40e00000201879f0 */ /* 0x000fe80008700818 */
[----:B------:R-:W-:Y:S04]  /*24a0*/  HGMMA.64x64x16.F32 R24, gdesc[UR28].tnspB, R24 ;  /* 0x40e000001c1879f0 */ /* 0x000fe80008700818 */
[----:B------:R-:W-:Y:S04]  /*24b0*/  HGMMA.64x64x16.F32 R24, gdesc[UR24].tnspB, R24 ;  /* 0x40e00000181879f0 */ /* 0x000fe80008700818 */
[----:B------:R-:W-:Y:S04]  /*24c0*/  HGMMA.64x64x16.F32 R24, gdesc[UR20].tnspB, R24 ;  /* 0x40e00000141879f0 */ /* 0x000fe80008700818 */
[----:B------:R-:W-:Y:S04]  /*24d0*/  HGMMA.64x64x16.F32 R24, gdesc[UR16].tnspB, R24 ;  /* 0x40e00000101879f0 */ /* 0x000fe80008700818 */
[----:B------:R-:W-:Y:S01]  /*24e0*/  HGMMA.64x64x16.F32 R24, gdesc[UR48].tnspB, R24, gsb0 ;  /* 0x40e00000301879f0 */ /* 0x000fe20008000818 */
[----:B------:R-:W-:Y:S05]  /*24f0*/  @!P0 BRA `(.L_x_49) ;  /* 0xfffffff400f08947 */ /* 0x000fea000383ffff */
.L_x_47:
[----:B------:R-:W-:Y:S02]  /*2500*/  WARPGROUP.DEPBAR.LE gsb0, 0x0 ;  /* 0x00008000000079c5 */ /* 0x000fe40000010000 */
[----:B----4-:R-:W-:Y:S01]  /*2510*/  BAR.SYNC.DEFER_BLOCKING 0x0 ;  /* 0x0000000000007b1d */ /* 0x010fe20000010000 */
[C---:B-1----:R-:W-:Y:S01]  /*2520*/  IMAD.SHL.U32 R3, R0.reuse, 0x80, RZ ;  /* 0x0000008000037824 */ /* 0x042fe200078e00ff */
[----:B------:R-:W-:Y:S01]  /*2530*/  ELECT P0, URZ, PT ;  /* 0x00000000003f782f */ /* 0x000fe20003800000 */
[----:B------:R-:W-:Y:S01]  /*2540*/  IMAD.SHL.U32 R4, R0, 0x10, RZ ;  /* 0x0000001000047824 */ /* 0x000fe200078e00ff */
[----:B------:R-:W-:Y:S02]  /*2550*/  F2FP.F16.F32.PACK_AB R120, R121, R120 ;  /* 0x000000787978723e */ /* 0x000fe400000000ff */
[----:B------:R-:W-:Y:S01]  /*2560*/  LOP3.LUT R3, R3, 0x780, RZ, 0xc0, !PT ;  /* 0x0000078003037812 */ /* 0x000fe200078ec0ff */
[----:B------:R-:W-:Y:S01]  /*2570*/  UMOV UR41, UR14 ;  /* 0x0000000e00297c82 */ /* 0x000fe20008000000 */
[----:B------:R-:W-:Y:S01]  /*2580*/  F2FP.F16.F32.PACK_AB R121, R123, R122 ;  /* 0x0000007a7b79723e */ /* 0x000fe200000000ff */
[----:B------:R-:W-:Y:S01]  /*2590*/  UMOV UR42, UR11 ;  /* 0x0000000b002a7c82 */ /* 0x000fe20008000000 */
[----:B------:R-:W-:-:S02]  /*25a0*/  LOP3.LUT R3, R3, 0x70, R4, 0xf8, !PT ;  /* 0x0000007003037812 */ /* 0x000fc400078ef804 */
[----:B------:R-:W-:Y:S02]  /*25b0*/  F2FP.F16.F32.PACK_AB R88, R89, R88 ;  /* 0x000000585958723e */ /* 0x000fe400000000ff */
[----:B------:R-:W-:Y:S01]  /*25c0*/  LOP3.LUT R3, R3, 0x10, R0, 0x78, !PT ;  /* 0x0000001003037812 */ /* 0x000fe200078e7800 */
[----:B------:R-:W-:Y:S01]  /*25d0*/  IMAD.SHL.U32 R0, R0, 0x40, RZ ;  /* 0x0000004000007824 */ /* 0x000fe200078e00ff */
[----:B------:R-:W-:Y:S02]  /*25e0*/  ISETP.LT.U32.AND P0, PT, R2, 0x20, P0 ;  /* 0x000000200200780c */ /* 0x000fe40000701070 */
[----:B------:R-:W-:Y:S02]  /*25f0*/  F2FP.F16.F32.PACK_AB R122, R125, R124 ;  /* 0x0000007c7d7a723e */ /* 0x000fe400000000ff */
[----:B------:R-:W-:Y:S02]  /*2600*/  LOP3.LUT R0, R3, 0x1800, R0, 0xf8, !PT ;  /* 0x0000180003007812 */ /* 0x000fe400078ef800 */
[----:B------:R-:W-:Y:S01]  /*2610*/  F2FP.F16.F32.PACK_AB R123, R127, R126 ;  /* 0x0000007e7f7b723e */ /* 0x000fe200000000ff */
[----:B------:R-:W1:Y:S02]  /*2620*/  @!P2 SYNCS.CCTL.IV [UR40+0x50000] ;  /* 0x05000000ff00a9b1 */ /* 0x000e640008000028 */
[----:B-1----:R-:W-:Y:S01]  /*2630*/  BAR.SYNC.DEFER_BLOCKING 0x0 ;  /* 0x0000000000007b1d */ /* 0x002fe20000010000 */
[C---:B------:R-:W-:Y:S01]  /*2640*/  LOP3.LUT R3, R0.reuse, 0x20, RZ, 0x3c, !PT ;  /* 0x0000002000037812 */ /* 0x040fe200078e3cff */
[----:B------:R-:W-:Y:S01]  /*2650*/  VIADD R2, R0, UR40 ;  /* 0x0000002800027c36 */ /* 0x000fe20008000000 */
[----:B------:R-:W-:-:S02]  /*2660*/  F2FP.F16.F32.PACK_AB R89, R91, R90 ;  /* 0x0000005a5b59723e */ /* 0x000fc400000000ff */
[----:B------:R-:W-:Y:S01]  /*2670*/  F2FP.F16.F32.PACK_AB R56, R57, R56 ;  /* 0x000000383938723e */ /* 0x000fe200000000ff */
[----:B------:R-:W-:Y:S01]  /*2680*/  VIADD R3, R3, UR40 ;  /* 0x0000002803037c36 */ /* 0x000fe20008000000 */
[----:B------:R-:W-:Y:S01]  /*2690*/  F2FP.F16.F32.PACK_AB R90, R93, R92 ;  /* 0x0000005c5d5a723e */ /* 0x000fe200000000ff */
[----:B------:R-:W-:Y:S01]  /*26a0*/  VOTEU.ANY UP0, P0 ;  /* 0x00000000003f7886 */ /* 0x000fe20000000100 */
[----:B------:R-:W-:Y:S01]  /*26b0*/  F2FP.F16.F32.PACK_AB R91, R95, R94 ;  /* 0x0000005e5f5b723e */ /* 0x000fe200000000ff */
[----:B------:R-:W-:Y:S01]  /*26c0*/  VOTEU.ANY UP1, P0 ;  /* 0x00000000003f7886 */ /* 0x000fe20000020100 */
[----:B------:R-:W-:Y:S02]  /*26d0*/  F2FP.F16.F32.PACK_AB R57, R59, R58 ;  /* 0x0000003a3b39723e */ /* 0x000fe400000000ff */
[----:B------:R-:W-:Y:S01]  /*26e0*/  F2FP.F16.F32.PACK_AB R24, R25, R24 ;  /* 0x000000181918723e */ /* 0x000fe200000000ff */
[----:B---3--:R-:W-:Y:S01]  /*26f0*/  @UP0 UMOV UR8, UR56 ;  /* 0x0000003800080c82 */ /* 0x008fe20008000000 */
[----:B------:R-:W-:Y:S01]  /*2700*/  F2FP.F16.F32.PACK_AB R128, R129, R128 ;  /* 0x000000808180723e */ /* 0x000fe200000000ff */
[----:B------:R-:W-:Y:S01]  /*2710*/  @UP0 UMOV UR9, UR43 ;  /* 0x0000002b00090c82 */ /* 0x000fe20008000000 */
[----:B------:R-:W-:-:S02]  /*2720*/  F2FP.F16.F32.PACK_AB R58, R61, R60 ;  /* 0x0000003c3d3a723e */ /* 0x000fc400000000ff */
[----:B------:R-:W-:Y:S02]  /*2730*/  F2FP.F16.F32.PACK_AB R59, R63, R62 ;  /* 0x0000003e3f3b723e */ /* 0x000fe400000000ff */
[----:B------:R-:W-:Y:S02]  /*2740*/  F2FP.F16.F32.PACK_AB R25, R27, R26 ;  /* 0x0000001a1b19723e */ /* 0x000fe400000000ff */
[----:B------:R-:W-:Y:S01]  /*2750*/  F2FP.F16.F32.PACK_AB R129, R131, R130 ;  /* 0x000000828381723e */ /* 0x000fe200000000ff */
[----:B------:R-:W1:Y:S02]  /*2760*/  @!P2 SYNCS.CCTL.IV [UR40+0x50008] ;  /* 0x05000800ff00a9b1 */ /* 0x000e640008000028 */
[----:B-1----:R-:W-:Y:S01]  /*2770*/  BAR.SYNC.DEFER_BLOCKING 0x0 ;  /* 0x0000000000007b1d */ /* 0x002fe20000010000 */
[----:B------:R-:W-:Y:S02]  /*2780*/  F2FP.F16.F32.PACK_AB R96, R97, R96 ;  /* 0x000000606160723e */ /* 0x000fe400000000ff */
[----:B------:R-:W-:-:S02]  /*2790*/  F2FP.F16.F32.PACK_AB R26, R29, R28 ;  /* 0x0000001c1d1a723e */ /* 0x000fc400000000ff */
[----:B------:R-:W-:Y:S02]  /*27a0*/  F2FP.F16.F32.PACK_AB R27, R31, R30 ;  /* 0x0000001e1f1b723e */ /* 0x000fe400000000ff */
[----:B------:R-:W-:Y:S02]  /*27b0*/  LOP3.LUT R4, R0, 0x40, RZ, 0x3c, !PT ;  /* 0x0000004000047812 */ /* 0x000fe400078e3cff */
[----:B------:R-:W-:Y:S02]  /*27c0*/  F2FP.F16.F32.PACK_AB R130, R133, R132 ;  /* 0x000000848582723e */ /* 0x000fe400000000ff */
[----:B------:R-:W-:Y:S01]  /*27d0*/  F2FP.F16.F32.PACK_AB R131, R135, R134 ;  /* 0x000000868783723e */ /* 0x000fe200000000ff */
[----:B------:R-:W-:Y:S01]  /*27e0*/  VIADD R4, R4, UR40 ;  /* 0x0000002804047c36 */ /* 0x000fe20008000000 */
[----:B------:R-:W-:Y:S02]  /*27f0*/  F2FP.F16.F32.PACK_AB R97, R99, R98 ;  /* 0x000000626361723e */ /* 0x000fe400000000ff */
[----:B------:R-:W-:-:S02]  /*2800*/  F2FP.F16.F32.PACK_AB R64, R65, R64 ;  /* 0x000000404140723e */ /* 0x000fc400000000ff */
[----:B------:R-:W-:Y:S02]  /*2810*/  F2FP.F16.F32.PACK_AB R98, R101, R100 ;  /* 0x000000646562723e */ /* 0x000fe400000000ff */
[----:B------:R-:W-:Y:S02]  /*2820*/  F2FP.F16.F32.PACK_AB R99, R103, R102 ;  /* 0x000000666763723e */ /* 0x000fe400000000ff */
[----:B------:R-:W-:Y:S02]  /*2830*/  F2FP.F16.F32.PACK_AB R65, R67, R66 ;  /* 0x000000424341723e */ /* 0x000fe400000000ff */
[----:B------:R-:W-:Y:S01]  /*2840*/  F2FP.F16.F32.PACK_AB R32, R33, R32 ;  /* 0x000000202120723e */ /* 0x000fe200000000ff */
[----:B------:R-:W1:Y:S02]  /*2850*/  @!P2 SYNCS.CCTL.IV [UR40+0x50010] ;  /* 0x05001000ff00a9b1 */ /* 0x000e640008000028 */
[----:B-1----:R-:W-:Y:S01]  /*2860*/  BAR.SYNC.DEFER_BLOCKING 0x0 ;  /* 0x0000000000007b1d */ /* 0x002fe20000010000 */
[----:B------:R-:W-:-:S02]  /*2870*/  F2FP.F16.F32.PACK_AB R136, R137, R136 ;  /* 0x000000888988723e */ /* 0x000fc400000000ff */
[----:B------:R-:W-:Y:S02]  /*2880*/  F2FP.F16.F32.PACK_AB R66, R69, R68 ;  /* 0x000000444542723e */ /* 0x000fe400000000ff */
[----:B------:R-:W-:Y:S02]  /*2890*/  F2FP.F16.F32.PACK_AB R67, R71, R70 ;  /* 0x000000464743723e */ /* 0x000fe400000000ff */
[----:B------:R-:W-:Y:S02]  /*28a0*/  F2FP.F16.F32.PACK_AB R33, R35, R34 ;  /* 0x000000222321723e */ /* 0x000fe400000000ff */
[----:B------:R-:W-:Y:S02]  /*28b0*/  F2FP.F16.F32.PACK_AB R137, R139, R138 ;  /* 0x0000008a8b89723e */ /* 0x000fe400000000ff */
[----:B------:R-:W-:Y:S02]  /*28c0*/  F2FP.F16.F32.PACK_AB R104, R105, R104 ;  /* 0x000000686968723e */ /* 0x000fe400000000ff */
[----:B------:R-:W-:-:S02]  /*28d0*/  F2FP.F16.F32.PACK_AB R34, R37, R36 ;  /* 0x000000242522723e */ /* 0x000fc400000000ff */
[----:B------:R-:W-:Y:S02]  /*28e0*/  F2FP.F16.F32.PACK_AB R35, R39, R38 ;  /* 0x000000262723723e */ /* 0x000fe400000000ff */
[----:B------:R-:W-:Y:S02]  /*28f0*/  LOP3.LUT R0, R0, 0x60, RZ, 0x3c, !PT ;  /* 0x0000006000007812 */ /* 0x000fe400078e3cff */
[----:B------:R-:W-:Y:S02]  /*2900*/  F2FP.F16.F32.PACK_AB R138, R141, R140 ;  /* 0x0000008c8d8a723e */ /* 0x000fe400000000ff */
[----:B------:R-:W-:Y:S01]  /*2910*/  F2FP.F16.F32.PACK_AB R139, R143, R142 ;  /* 0x0000008e8f8b723e */ /* 0x000fe200000000ff */
[----:B------:R-:W-:Y:S01]  /*2920*/  VIADD R0, R0, UR40 ;  /* 0x0000002800007c36 */ /* 0x000fe20008000000 */
[----:B------:R-:W-:Y:S01]  /*2930*/  F2FP.F16.F32.PACK_AB R105, R107, R106 ;  /* 0x0000006a6b69723e */ /* 0x000fe200000000ff */
[----:B------:R-:W1:Y:S02]  /*2940*/  @!P2 SYNCS.CCTL.IV [UR40+0x50018] ;  /* 0x05001800ff00a9b1 */ /* 0x000e640008000028 */
[----:B-1----:R-:W-:Y:S01]  /*2950*/  STSM.16.M88.4 [R2], R120 ;  /* 0x0000007802007844 */ /* 0x002fe20000000200 */
[----:B------:R-:W-:-:S02]  /*2960*/  F2FP.F16.F32.PACK_AB R72, R73, R72 ;  /* 0x000000484948723e */ /* 0x000fc400000000ff */
[----:B------:R-:W-:Y:S01]  /*2970*/  F2FP.F16.F32.PACK_AB R106, R109, R108 ;  /* 0x0000006c6d6a723e */ /* 0x000fe200000000ff */
[----:B------:R-:W-:Y:S01]  /*2980*/  STSM.16.M88.4 [R2+0x2000], R88 ;  /* 0x0020005802007844 */ /* 0x000fe20000000200 */
[----:B------:R-:W-:Y:S02]  /*2990*/  F2FP.F16.F32.PACK_AB R107, R111, R110 ;  /* 0x0000006e6f6b723e */ /* 0x000fe400000000ff */
[----:B------:R-:W-:Y:S01]  /*29a0*/  F2FP.F16.F32.PACK_AB R73, R75, R74 ;  /* 0x0000004a4b49723e */ /* 0x000fe200000000ff */
[----:B------:R-:W-:Y:S01]  /*29b0*/  STSM.16.M88.4 [R2+0x4000], R56 ;  /* 0x0040003802007844 */ /* 0x000fe20000000200 */
[----:B------:R-:W-:Y:S02]  /*29c0*/  F2FP.F16.F32.PACK_AB R40, R41, R40 ;  /* 0x000000282928723e */ /* 0x000fe400000000ff */
[----:B------:R-:W-:Y:S01]  /*29d0*/  F2FP.F16.F32.PACK_AB R144, R145, R144 ;  /* 0x000000909190723e */ /* 0x000fe200000000ff */
[----:B------:R-:W-:Y:S01]  /*29e0*/  STSM.16.M88.4 [R2+0x6000], R24 ;  /* 0x0060001802007844 */ /* 0x000fe20000000200 */
[----:B------:R-:W-:-:S02]  /*29f0*/  F2FP.F16.F32.PACK_AB R74, R77, R76 ;  /* 0x0000004c4d4a723e */ /* 0x000fc400000000ff */
[----:B------:R-:W-:Y:S01]  /*2a00*/  F2FP.F16.F32.PACK_AB R75, R79, R78 ;  /* 0x0000004e4f4b723e */ /* 0x000fe200000000ff */
[----:B------:R-:W-:Y:S01]  /*2a10*/  STSM.16.M88.4 [R3], R128 ;  /* 0x0000008003007844 */ /* 0x000fe20000000200 */
        /* <DEDUP_REMOVED lines=8> */
[----:B------:R-:W-:Y:S01]  /*2aa0*/  STSM.16.M88.4 [R3+0x6000], R32 ;  /* 0x0060002003007844 */ /* 0x000fe20000000200 */
[----:B------:R-:W-:Y:S02]  /*2ab0*/  F2FP.F16.F32.PACK_AB R147, R151, R150 ;  /* 0x000000969793723e */ /* 0x000fe400000000ff */
[----:B------:R-:W-:Y:S01]  /*2ac0*/  F2FP.F16.F32.PACK_AB R113, R115, R114 ;  /* 0x000000727371723e */ /* 0x000fe200000000ff */
[----:B------:R-:W-:Y:S01]  /*2ad0*/  STSM.16.M88.4 [R4], R136 ;  /* 0x0000008804007844 */ /* 0x000fe20000000200 */
        /* <DEDUP_REMOVED lines=11> */
[----:B------:R-:W-:Y:S01]  /*2b90*/  STSM.16.M88.4 [R0], R144 ;  /* 0x0000009000007844 */ /* 0x000fe20000000200 */
[----:B------:R-:W-:-:S02]  /*2ba0*/  F2FP.F16.F32.PACK_AB R50, R53, R52 ;  /* 0x000000343532723e */ /* 0x000fc400000000ff */
[----:B------:R-:W-:Y:S01]  /*2bb0*/  F2FP.F16.F32.PACK_AB R51, R55, R54 ;  /* 0x000000363733723e */ /* 0x000fe200000000ff */
[----:B------:R-:W-:Y:S04]  /*2bc0*/  STSM.16.M88.4 [R0+0x2000], R112 ;  /* 0x0020007000007844 */ /* 0x000fe80000000200 */
[----:B------:R-:W-:Y:S04]  /*2bd0*/  STSM.16.M88.4 [R0+0x4000], R80 ;  /* 0x0040005000007844 */ /* 0x000fe80000000200 */
[----:B------:R-:W-:Y:S01]  /*2be0*/  STSM.16.M88.4 [R0+0x6000], R48 ;  /* 0x0060003000007844 */ /* 0x000fe20000000200 */
[----:B------:R1:W-:Y:S06]  /*2bf0*/  MEMBAR.ALL.CTA ;  /* 0x0000000000007992 */ /* 0x0003ec0000008000 */
[----:B-1----:R-:W1:Y:S02]  /*2c00*/  FENCE.VIEW.ASYNC.S ;  /* 0x00000000000073c6 */ /* 0x002e640000000000 */
[----:B-1----:R-:W-:Y:S06]  /*2c10*/  BAR.SYNC.DEFER_BLOCKING 0x0 ;  /* 0x0000000000007b1d */ /* 0x002fec0000010000 */
[----:B------:R1:W-:Y:S01]  /*2c20*/  @UP1 UTMASTG.2D [UR40], [UR8] ;  /* 0x00000028080013b5 */ /* 0x0003e20008008000 */
[----:B------:R0:W-:Y:S01]  /*2c30*/  UTMACMDFLUSH ;  /* 0x00000000000079b7 */ /* 0x0001e20000000000 */
[----:B------:R-:W-:-:S04]  /*2c40*/  DEPBAR.LE SB0, 0x0 ;  /* 0x000080000000791a */ /* 0x000fc80000000000 */
[----:B------:R-:W-:Y:S06]  /*2c50*/  BAR.SYNC.DEFER_BLOCKING 0x0 ;  /* 0x0000000000007b1d */ /* 0x000fec0000010000 */
[----:B-1----:R-:W-:Y:S05]  /*2c60*/  EXIT ;  /* 0x000000000000794d */ /* 0x002fea0003800000 */
.L_x_48:
[----:B------:R-:W1:Y:S02]  /*2c70*/  SYNCS.PHASECHK.TRANS64.TRYWAIT P0, [UR21+0x50000], R3 ;  /* 0x05000003ff0075a7 */ /* 0x000e640008000155 */
[----:B-1----:R-:W-:Y:S05]  /*2c80*/  @!P0 BRA `(.L_x_48) ;  /* 0xfffffffc00f88947 */ /* 0x002fea000383ffff */
[----:B------:R-:W-:Y:S05]  /*2c90*/  BRA `(.L_x_50) ;  /* 0xfffffff000ac7947 */ /* 0x000fea000383ffff */
.L_x_51:
[----:B------:R-:W-:-:S00]  /*2ca0*/  BRA `(.L_x_51) ;  /* 0xfffffffc00fc7947 */ /* 0x000fc0000383ffff */
[----:B------:R-:W-:-:S00]  /*2cb0*/  NOP ;  /* 0x0000000000007918 */ /* 0x000fc00000000000 */
        /* <DEDUP_REMOVED lines=12> */
.L_x_52:


//--------------------- .nv.shared.gluon_wgmma    --------------------------
	.section	.nv.shared.gluon_wgmma,"aw",@nobits
	.sectionflags	@""
	.align	16
	.zero		1024


//--------------------- .nv.shared.reserved.0     --------------------------
	.section	.nv.shared.reserved.0,"aw",@nobits
	.weak		__nv_reservedSMEM_offset_0_alias
	.size		__nv_reservedSMEM_offset_0_alias, 0, 0
	.other		__nv_reservedSMEM_offset_0_alias,@"STO_CUDA_RESERVED_SHARED STV_DEFAULT"
__nv_reservedSMEM_offset_0_alias:
	.zero		0


//--------------------- .nv.constant0.gluon_wgmma --------------------------
	.section	.nv.constant0.gluon_wgmma,"a",@progbits
	.sectionflags	@""
	.align	4
.nv.constant0.gluon_wgmma:
	.zero		608


//--------------------- SYMBOLS --------------------------

	.type		.nv.reservedSmem.offset0,@object
	.size		.nv.reservedSmem.offset0,0x4
